	.target	sm_103a

	.elftype	@"ET_EXEC"


//--------------------- .note.nv.tkinfo           --------------------------
	.section	.note.nv.tkinfo,"",@"SHT_NOTE"
	.sectionflags	@"SHF_NOTE_NV_TKINFO"
	.tkinfo
        /*0018*/ 	.word	0x00000002
        /*0030*/ 	.string	""
        /*0030*/ 	.string	"ptxas"
        /*0030*/ 	.string	"Cuda compilation tools, release 13.0, V13.0.88"
        /*0030*/ 	.string	"Build cuda_13.0.r13.0/compiler.36424714_0"
        /*0030*/ 	.string	"-arch sm_103a -m 64 "



//--------------------- .note.nv.cuinfo           --------------------------
	.section	.note.nv.cuinfo,"",@"SHT_NOTE"
	.sectionflags	@"SHF_NOTE_NV_CUINFO"
        /*0018*/ 	.short	0x0002
        /*001a*/ 	.short	0x0067
        /*001c*/ 	.short	0x0082
	.zero		2


//--------------------- .nv.info                  --------------------------
	.section	.nv.info,"",@"SHT_CUDA_INFO"
	.align	4


	//----- nvinfo : EIATTR_REGCOUNT
	.align		4
        /*0000*/ 	.byte	0x04, 0x2f
        /*0002*/ 	.short	(.L_12 - .L_11)
	.align		4
.L_11:
        /*0004*/ 	.word	index@(_ZN7cutlass13device_kernelIN5flash11enable_sm90INS1_16FlashAttnFwdSm90INS1_25CollectiveMainloopFwdSm90ILi2EN4cute5tupleIJNS5_1CILi1EEES8_S8_EEENS6_IJNS7_ILi64EEESA_SA_EEELi512ENS_6half_tEfNS_4arch4Sm90ELb1ELb0ELb0ELb1ELb0ELb1ELb1ELb0ELb0ELb1ELb1ELb0EEENS1_21CollectiveEpilogueFwdINS6_IJSA_NS7_ILi512EEESA_EEES9_SC_SE_Li256ELb1ELb1ELb1ELb0EEENS1_36VarlenDynamicPersistentTileSchedulerILi64ELi64ELi256ELi128ELb1ELb1ELb1ELb1ELb1ELb1EEEEEEEEEvNT_6ParamsE)
        /*0008*/ 	.word	0x00000004


	//----- nvinfo : EIATTR_FRAME_SIZE
	.align		4
.L_12:
        /*000c*/ 	.byte	0x04, 0x11
        /*000e*/ 	.short	(.L_14 - .L_13)
	.align		4
.L_13:
        /*0010*/ 	.word	index@(_ZN7cutlass13device_kernelIN5flash11enable_sm90INS1_16FlashAttnFwdSm90INS1_25CollectiveMainloopFwdSm90ILi2EN4cute5tupleIJNS5_1CILi1EEES8_S8_EEENS6_IJNS7_ILi64EEESA_SA_EEELi512ENS_6half_tEfNS_4arch4Sm90ELb1ELb0ELb0ELb1ELb0ELb1ELb1ELb0ELb0ELb1ELb1ELb0EEENS1_21CollectiveEpilogueFwdINS6_IJSA_NS7_ILi512EEESA_EEES9_SC_SE_Li256ELb1ELb1ELb1ELb0EEENS1_36VarlenDynamicPersistentTileSchedulerILi64ELi64ELi256ELi128ELb1ELb1ELb1ELb1ELb1ELb1EEEEEEEEEvNT_6ParamsE)
        /*0014*/ 	.word	0x00000000


	//----- nvinfo : EIATTR_REGCOUNT
	.align		4
.L_14:
        /*0018*/ 	.byte	0x04, 0x2f
        /*001a*/ 	.short	(.L_16 - .L_15)
	.align		4
.L_15:
        /*001c*/ 	.word	index@(_ZN7cutlass13device_kernelIN5flash11enable_sm90INS1_16FlashAttnFwdSm90INS1_25CollectiveMainloopFwdSm90ILi2EN4cute5tupleIJNS5_1CILi1EEES8_S8_EEENS6_IJNS7_ILi64EEESA_SA_EEELi512ENS_6half_tEfNS_4arch4Sm90ELb1ELb0ELb0ELb1ELb0ELb0ELb1ELb0ELb0ELb1ELb1ELb0EEENS1_21CollectiveEpilogueFwdINS6_IJSA_NS7_ILi512EEESA_EEES9_SC_SE_Li256ELb1ELb1ELb1ELb0EEENS1_36VarlenDynamicPersistentTileSchedulerILi64ELi64ELi256ELi128ELb1ELb1ELb1ELb1ELb1ELb1EEEEEEEEEvNT_6ParamsE)
        /*0020*/ 	.word	0x00000004


	//----- nvinfo : EIATTR_FRAME_SIZE
	.align		4
.L_16:
        /*0024*/ 	.byte	0x04, 0x11
        /*0026*/ 	.short	(.L_18 - .L_17)
	.align		4
.L_17:
        /*0028*/ 	.word	index@(_ZN7cutlass13device_kernelIN5flash11enable_sm90INS1_16FlashAttnFwdSm90INS1_25CollectiveMainloopFwdSm90ILi2EN4cute5tupleIJNS5_1CILi1EEES8_S8_EEENS6_IJNS7_ILi64EEESA_SA_EEELi512ENS_6half_tEfNS_4arch4Sm90ELb1ELb0ELb0ELb1ELb0ELb0ELb1ELb0ELb0ELb1ELb1ELb0EEENS1_21CollectiveEpilogueFwdINS6_IJSA_NS7_ILi512EEESA_EEES9_SC_SE_Li256ELb1ELb1ELb1ELb0EEENS1_36VarlenDynamicPersistentTileSchedulerILi64ELi64ELi256ELi128ELb1ELb1ELb1ELb1ELb1ELb1EEEEEEEEEvNT_6ParamsE)
        /*002c*/ 	.word	0x00000000


	//----- nvinfo : EIATTR_REGCOUNT
	.align		4
.L_18:
        /*0030*/ 	.byte	0x04, 0x2f
        /*0032*/ 	.short	(.L_20 - .L_19)
	.align		4
.L_19:
        /*0034*/ 	.word	index@(_ZN7cutlass13device_kernelIN5flash11enable_sm90INS1_16FlashAttnFwdSm90INS1_25CollectiveMainloopFwdSm90ILi2EN4cute5tupleIJNS5_1CILi1EEES8_S8_EEENS6_IJNS7_ILi64EEESA_SA_EEELi512ENS_6half_tEfNS_4arch4Sm90ELb1ELb0ELb0ELb1ELb0ELb1ELb0ELb0ELb0ELb1ELb1ELb0EEENS1_21CollectiveEpilogueFwdINS6_IJSA_NS7_ILi512EEESA_EEES9_SC_SE_Li256ELb1ELb1ELb1ELb0EEENS1_36VarlenDynamicPersistentTileSchedulerILi64ELi64ELi256ELi128ELb1ELb1ELb1ELb1ELb1ELb1EEEEEEEEEvNT_6ParamsE)
        /*0038*/ 	.word	0x00000004


	//----- nvinfo : EIATTR_FRAME_SIZE
	.align		4
.L_20:
        /*003c*/ 	.byte	0x04, 0x11
        /*003e*/ 	.short	(.L_22 - .L_21)
	.align		4
.L_21:
        /*0040*/ 	.word	index@(_ZN7cutlass13device_kernelIN5flash11enable_sm90INS1_16FlashAttnFwdSm90INS1_25CollectiveMainloopFwdSm90ILi2EN4cute5tupleIJNS5_1CILi1EEES8_S8_EEENS6_IJNS7_ILi64EEESA_SA_EEELi512ENS_6half_tEfNS_4arch4Sm90ELb1ELb0ELb0ELb1ELb0ELb1ELb0ELb0ELb0ELb1ELb1ELb0EEENS1_21CollectiveEpilogueFwdINS6_IJSA_NS7_ILi512EEESA_EEES9_SC_SE_Li256ELb1ELb1ELb1ELb0EEENS1_36VarlenDynamicPersistentTileSchedulerILi64ELi64ELi256ELi128ELb1ELb1ELb1ELb1ELb1ELb1EEEEEEEEEvNT_6ParamsE)
        /*0044*/ 	.word	0x00000000


	//----- nvinfo : EIATTR_REGCOUNT
	.align		4
.L_22:
        /*0048*/ 	.byte	0x04, 0x2f
        /*004a*/ 	.short	(.L_24 - .L_23)
	.align		4
.L_23:
        /*004c*/ 	.word	index@(_ZN7cutlass13device_kernelIN5flash11enable_sm90INS1_16FlashAttnFwdSm90INS1_25CollectiveMainloopFwdSm90ILi2EN4cute5tupleIJNS5_1CILi1EEES8_S8_EEENS6_IJNS7_ILi64EEESA_SA_EEELi512ENS_6half_tEfNS_4arch4Sm90ELb1ELb0ELb0ELb1ELb0ELb0ELb0ELb0ELb0ELb1ELb1ELb0EEENS1_21CollectiveEpilogueFwdINS6_IJSA_NS7_ILi512EEESA_EEES9_SC_SE_Li256ELb1ELb1ELb1ELb0EEENS1_36VarlenDynamicPersistentTileSchedulerILi64ELi64ELi256ELi128ELb1ELb1ELb1ELb1ELb1ELb1EEEEEEEEEvNT_6ParamsE)
        /*0050*/ 	.word	0x00000004


	//----- nvinfo : EIATTR_FRAME_SIZE
	.align		4
.L_24:
        /*0054*/ 	.byte	0x04, 0x11
        /*0056*/ 	.short	(.L_26 - .L_25)
	.align		4
.L_25:
        /*0058*/ 	.word	index@(_ZN7cutlass13device_kernelIN5flash11enable_sm90INS1_16FlashAttnFwdSm90INS1_25CollectiveMainloopFwdSm90ILi2EN4cute5tupleIJNS5_1CILi1EEES8_S8_EEENS6_IJNS7_ILi64EEESA_SA_EEELi512ENS_6half_tEfNS_4arch4Sm90ELb1ELb0ELb0ELb1ELb0ELb0ELb0ELb0ELb0ELb1ELb1ELb0EEENS1_21CollectiveEpilogueFwdINS6_IJSA_NS7_ILi512EEESA_EEES9_SC_SE_Li256ELb1ELb1ELb1ELb0EEENS1_36VarlenDynamicPersistentTileSchedulerILi64ELi64ELi256ELi128ELb1ELb1ELb1ELb1ELb1ELb1EEEEEEEEEvNT_6ParamsE)
        /*005c*/ 	.word	0x00000000


	//----- nvinfo : EIATTR_REGCOUNT
	.align		4
.L_26:
        /*0060*/ 	.byte	0x04, 0x2f
        /*0062*/ 	.short	(.L_28 - .L_27)
	.align		4
.L_27:
        /*0064*/ 	.word	index@(_ZN7cutlass13device_kernelIN5flash11enable_sm90INS1_16FlashAttnFwdSm90INS1_25CollectiveMainloopFwdSm90ILi2EN4cute5tupleIJNS5_1CILi1EEES8_S8_EEENS6_IJNS7_ILi64EEESA_SA_EEELi512ENS_6half_tEfNS_4arch4Sm90ELb1ELb0ELb0ELb0ELb0ELb0ELb1ELb0ELb0ELb1ELb1ELb0EEENS1_21CollectiveEpilogueFwdINS6_IJSA_NS7_ILi512EEESA_EEES9_SC_SE_Li256ELb0ELb1ELb1ELb0EEENS1_19SingleTileSchedulerILb0ELb1ELb1ELi64EEEEEEEEEvNT_6ParamsE)
        /*0068*/ 	.word	0x00000004


	//----- nvinfo : EIATTR_FRAME_SIZE
	.align		4
.L_28:
        /*006c*/ 	.byte	0x04, 0x11
        /*006e*/ 	.short	(.L_30 - .L_29)
	.align		4
.L_29:
        /*0070*/ 	.word	index@(_ZN7cutlass13device_kernelIN5flash11enable_sm90INS1_16FlashAttnFwdSm90INS1_25CollectiveMainloopFwdSm90ILi2EN4cute5tupleIJNS5_1CILi1EEES8_S8_EEENS6_IJNS7_ILi64EEESA_SA_EEELi512ENS_6half_tEfNS_4arch4Sm90ELb1ELb0ELb0ELb0ELb0ELb0ELb1ELb0ELb0ELb1ELb1ELb0EEENS1_21CollectiveEpilogueFwdINS6_IJSA_NS7_ILi512EEESA_EEES9_SC_SE_Li256ELb0ELb1ELb1ELb0EEENS1_19SingleTileSchedulerILb0ELb1ELb1ELi64EEEEEEEEEvNT_6ParamsE)
        /*0074*/ 	.word	0x00000000


	//----- nvinfo : EIATTR_REGCOUNT
	.align		4
.L_30:
        /*0078*/ 	.byte	0x04, 0x2f
        /*007a*/ 	.short	(.L_32 - .L_31)
	.align		4
.L_31:
        /*007c*/ 	.word	index@(_ZN7cutlass13device_kernelIN5flash11enable_sm90INS1_16FlashAttnFwdSm90INS1_25CollectiveMainloopFwdSm90ILi2EN4cute5tupleIJNS5_1CILi1EEES8_S8_EEENS6_IJNS7_ILi64EEESA_SA_EEELi512ENS_6half_tEfNS_4arch4Sm90ELb1ELb0ELb0ELb0ELb0ELb0ELb0ELb0ELb0ELb1ELb1ELb0EEENS1_21CollectiveEpilogueFwdINS6_IJSA_NS7_ILi512EEESA_EEES9_SC_SE_Li256ELb0ELb1ELb1ELb0EEENS1_19SingleTileSchedulerILb0ELb1ELb1ELi64EEEEEEEEEvNT_6ParamsE)
        /*0080*/ 	.word	0x00000004


	//----- nvinfo : EIATTR_FRAME_SIZE
	.align		4
.L_32:
        /*0084*/ 	.byte	0x04, 0x11
        /*0086*/ 	.short	(.L_34 - .L_33)
	.align		4
.L_33:
        /*0088*/ 	.word	index@(_ZN7cutlass13device_kernelIN5flash11enable_sm90INS1_16FlashAttnFwdSm90INS1_25CollectiveMainloopFwdSm90ILi2EN4cute5tupleIJNS5_1CILi1EEES8_S8_EEENS6_IJNS7_ILi64EEESA_SA_EEELi512ENS_6half_tEfNS_4arch4Sm90ELb1ELb0ELb0ELb0ELb0ELb0ELb0ELb0ELb0ELb1ELb1ELb0EEENS1_21CollectiveEpilogueFwdINS6_IJSA_NS7_ILi512EEESA_EEES9_SC_SE_Li256ELb0ELb1ELb1ELb0EEENS1_19SingleTileSchedulerILb0ELb1ELb1ELi64EEEEEEEEEvNT_6ParamsE)
        /*008c*/ 	.word	0x00000000


	//----- nvinfo : EIATTR_REGCOUNT
	.align		4
.L_34:
        /*0090*/ 	.byte	0x04, 0x2f
        /*0092*/ 	.short	(.L_36 - .L_35)
	.align		4
.L_35:
        /*0094*/ 	.word	index@(_ZN7cutlass13device_kernelIN5flash11enable_sm90INS1_16FlashAttnFwdSm90INS1_25CollectiveMainloopFwdSm90ILi2EN4cute5tupleIJNS5_1CILi1EEES8_S8_EEENS6_IJNS7_ILi64EEESA_SA_EEELi512ENS_6half_tEfNS_4arch4Sm90ELb0ELb1ELb0ELb1ELb0ELb1ELb1ELb0ELb0ELb1ELb1ELb0EEENS1_21CollectiveEpilogueFwdINS6_IJSA_NS7_ILi512EEESA_EEES9_SC_SE_Li256ELb1ELb1ELb1ELb0EEENS1_36VarlenDynamicPersistentTileSchedulerILi64ELi64ELi256ELi128ELb1ELb1ELb1ELb1ELb0ELb1EEEEEEEEEvNT_6ParamsE)
        /*0098*/ 	.word	0x00000004


	//----- nvinfo : EIATTR_FRAME_SIZE
	.align		4
.L_36:
        /*009c*/ 	.byte	0x04, 0x11
        /*009e*/ 	.short	(.L_38 - .L_37)
	.align		4
.L_37:
        /*00a0*/ 	.word	index@(_ZN7cutlass13device_kernelIN5flash11enable_sm90INS1_16FlashAttnFwdSm90INS1_25CollectiveMainloopFwdSm90ILi2EN4cute5tupleIJNS5_1CILi1EEES8_S8_EEENS6_IJNS7_ILi64EEESA_SA_EEELi512ENS_6half_tEfNS_4arch4Sm90ELb0ELb1ELb0ELb1ELb0ELb1ELb1ELb0ELb0ELb1ELb1ELb0EEENS1_21CollectiveEpilogueFwdINS6_IJSA_NS7_ILi512EEESA_EEES9_SC_SE_Li256ELb1ELb1ELb1ELb0EEENS1_36VarlenDynamicPersistentTileSchedulerILi64ELi64ELi256ELi128ELb1ELb1ELb1ELb1ELb0ELb1EEEEEEEEEvNT_6ParamsE)
        /*00a4*/ 	.word	0x00000000


	//----- nvinfo : EIATTR_REGCOUNT
	.align		4
.L_38:
        /*00a8*/ 	.byte	0x04, 0x2f
        /*00aa*/ 	.short	(.L_40 - .L_39)
	.align		4
.L_39:
        /*00ac*/ 	.word	index@(_ZN7cutlass13device_kernelIN5flash11enable_sm90INS1_16FlashAttnFwdSm90INS1_25CollectiveMainloopFwdSm90ILi2EN4cute5tupleIJNS5_1CILi1EEES8_S8_EEENS6_IJNS7_ILi64EEESA_SA_EEELi512ENS_6half_tEfNS_4arch4Sm90ELb0ELb1ELb0ELb1ELb0ELb0ELb1ELb0ELb0ELb1ELb1ELb0EEENS1_21CollectiveEpilogueFwdINS6_IJSA_NS7_ILi512EEESA_EEES9_SC_SE_Li256ELb1ELb1ELb1ELb0EEENS1_36VarlenDynamicPersistentTileSchedulerILi64ELi64ELi256ELi128ELb1ELb1ELb1ELb1ELb0ELb1EEEEEEEEEvNT_6ParamsE)
        /*00b0*/ 	.word	0x00000004


	//----- nvinfo : EIATTR_FRAME_SIZE
	.align		4
.L_40:
        /*00b4*/ 	.byte	0x04, 0x11
        /*00b6*/ 	.short	(.L_42 - .L_41)
	.align		4
.L_41:
        /*00b8*/ 	.word	index@(_ZN7cutlass13device_kernelIN5flash11enable_sm90INS1_16FlashAttnFwdSm90INS1_25CollectiveMainloopFwdSm90ILi2EN4cute5tupleIJNS5_1CILi1EEES8_S8_EEENS6_IJNS7_ILi64EEESA_SA_EEELi512ENS_6half_tEfNS_4arch4Sm90ELb0ELb1ELb0ELb1ELb0ELb0ELb1ELb0ELb0ELb1ELb1ELb0EEENS1_21CollectiveEpilogueFwdINS6_IJSA_NS7_ILi512EEESA_EEES9_SC_SE_Li256ELb1ELb1ELb1ELb0EEENS1_36VarlenDynamicPersistentTileSchedulerILi64ELi64ELi256ELi128ELb1ELb1ELb1ELb1ELb0ELb1EEEEEEEEEvNT_6ParamsE)
        /*00bc*/ 	.word	0x00000000


	//----- nvinfo : EIATTR_REGCOUNT
	.align		4
.L_42:
        /*00c0*/ 	.byte	0x04, 0x2f
        /*00c2*/ 	.short	(.L_44 - .L_43)
	.align		4
.L_43:
        /*00c4*/ 	.word	index@(_ZN7cutlass13device_kernelIN5flash11enable_sm90INS1_16FlashAttnFwdSm90INS1_25CollectiveMainloopFwdSm90ILi2EN4cute5tupleIJNS5_1CILi1EEES8_S8_EEENS6_IJNS7_ILi64EEESA_SA_EEELi512ENS_6half_tEfNS_4arch4Sm90ELb0ELb1ELb0ELb1ELb0ELb1ELb0ELb0ELb0ELb1ELb1ELb0EEENS1_21CollectiveEpilogueFwdINS6_IJSA_NS7_ILi512EEESA_EEES9_SC_SE_Li256ELb1ELb1ELb1ELb0EEENS1_36VarlenDynamicPersistentTileSchedulerILi64ELi64ELi256ELi128ELb1ELb1ELb1ELb1ELb0ELb1EEEEEEEEEvNT_6ParamsE)
        /*00c8*/ 	.word	0x00000004


	//----- nvinfo : EIATTR_FRAME_SIZE
	.align		4
.L_44:
        /*00cc*/ 	.byte	0x04, 0x11
        /*00ce*/ 	.short	(.L_46 - .L_45)
	.align		4
.L_45:
        /*00d0*/ 	.word	index@(_ZN7cutlass13device_kernelIN5flash11enable_sm90INS1_16FlashAttnFwdSm90INS1_25CollectiveMainloopFwdSm90ILi2EN4cute5tupleIJNS5_1CILi1EEES8_S8_EEENS6_IJNS7_ILi64EEESA_SA_EEELi512ENS_6half_tEfNS_4arch4Sm90ELb0ELb1ELb0ELb1ELb0ELb1ELb0ELb0ELb0ELb1ELb1ELb0EEENS1_21CollectiveEpilogueFwdINS6_IJSA_NS7_ILi512EEESA_EEES9_SC_SE_Li256ELb1ELb1ELb1ELb0EEENS1_36VarlenDynamicPersistentTileSchedulerILi64ELi64ELi256ELi128ELb1ELb1ELb1ELb1ELb0ELb1EEEEEEEEEvNT_6ParamsE)
        /*00d4*/ 	.word	0x00000000


	//----- nvinfo : EIATTR_REGCOUNT
	.align		4
.L_46:
        /*00d8*/ 	.byte	0x04, 0x2f
        /*00da*/ 	.short	(.L_48 - .L_47)
	.align		4
.L_47:
        /*00dc*/ 	.word	index@(_ZN7cutlass13device_kernelIN5flash11enable_sm90INS1_16FlashAttnFwdSm90INS1_25CollectiveMainloopFwdSm90ILi2EN4cute5tupleIJNS5_1CILi1EEES8_S8_EEENS6_IJNS7_ILi64EEESA_SA_EEELi512ENS_6half_tEfNS_4arch4Sm90ELb0ELb1ELb0ELb1ELb0ELb0ELb0ELb0ELb0ELb1ELb1ELb0EEENS1_21CollectiveEpilogueFwdINS6_IJSA_NS7_ILi512EEESA_EEES9_SC_SE_Li256ELb1ELb1ELb1ELb0EEENS1_36VarlenDynamicPersistentTileSchedulerILi64ELi64ELi256ELi128ELb1ELb1ELb1ELb1ELb0ELb1EEEEEEEEEvNT_6ParamsE)
        /*00e0*/ 	.word	0x00000004


	//----- nvinfo : EIATTR_FRAME_SIZE
	.align		4
.L_48:
        /*00e4*/ 	.byte	0x04, 0x11
        /*00e6*/ 	.short	(.L_50 - .L_49)
	.align		4
.L_49:
        /*00e8*/ 	.word	index@(_ZN7cutlass13device_kernelIN5flash11enable_sm90INS1_16FlashAttnFwdSm90INS1_25CollectiveMainloopFwdSm90ILi2EN4cute5tupleIJNS5_1CILi1EEES8_S8_EEENS6_IJNS7_ILi64EEESA_SA_EEELi512ENS_6half_tEfNS_4arch4Sm90ELb0ELb1ELb0ELb1ELb0ELb0ELb0ELb0ELb0ELb1ELb1ELb0EEENS1_21CollectiveEpilogueFwdINS6_IJSA_NS7_ILi512EEESA_EEES9_SC_SE_Li256ELb1ELb1ELb1ELb0EEENS1_36VarlenDynamicPersistentTileSchedulerILi64ELi64ELi256ELi128ELb1ELb1ELb1ELb1ELb0ELb1EEEEEEEEEvNT_6ParamsE)
        /*00ec*/ 	.word	0x00000000


	//----- nvinfo : EIATTR_REGCOUNT
	.align		4
.L_50:
        /*00f0*/ 	.byte	0x04, 0x2f
        /*00f2*/ 	.short	(.L_52 - .L_51)
	.align		4
.L_51:
        /*00f4*/ 	.word	index@(_ZN7cutlass13device_kernelIN5flash11enable_sm90INS1_16FlashAttnFwdSm90INS1_25CollectiveMainloopFwdSm90ILi2EN4cute5tupleIJNS5_1CILi1EEES8_S8_EEENS6_IJNS7_ILi64EEESA_SA_EEELi512ENS_6half_tEfNS_4arch4Sm90ELb0ELb1ELb0ELb0ELb0ELb0ELb1ELb0ELb0ELb1ELb1ELb0EEENS1_21CollectiveEpilogueFwdINS6_IJSA_NS7_ILi512EEESA_EEES9_SC_SE_Li256ELb0ELb1ELb1ELb0EEENS1_19SingleTileSchedulerILb0ELb1ELb1ELi64EEEEEEEEEvNT_6ParamsE)
        /*00f8*/ 	.word	0x00000004


	//----- nvinfo : EIATTR_FRAME_SIZE
	.align		4
.L_52:
        /*00fc*/ 	.byte	0x04, 0x11
        /*00fe*/ 	.short	(.L_54 - .L_53)
	.align		4
.L_53:
        /*0100*/ 	.word	index@(_ZN7cutlass13device_kernelIN5flash11enable_sm90INS1_16FlashAttnFwdSm90INS1_25CollectiveMainloopFwdSm90ILi2EN4cute5tupleIJNS5_1CILi1EEES8_S8_EEENS6_IJNS7_ILi64EEESA_SA_EEELi512ENS_6half_tEfNS_4arch4Sm90ELb0ELb1ELb0ELb0ELb0ELb0ELb1ELb0ELb0ELb1ELb1ELb0EEENS1_21CollectiveEpilogueFwdINS6_IJSA_NS7_ILi512EEESA_EEES9_SC_SE_Li256ELb0ELb1ELb1ELb0EEENS1_19SingleTileSchedulerILb0ELb1ELb1ELi64EEEEEEEEEvNT_6ParamsE)
        /*0104*/ 	.word	0x00000000


	//----- nvinfo : EIATTR_REGCOUNT
	.align		4
.L_54:
        /*0108*/ 	.byte	0x04, 0x2f
        /*010a*/ 	.short	(.L_56 - .L_55)
	.align		4
.L_55:
        /*010c*/ 	.word	index@(_ZN7cutlass13device_kernelIN5flash11enable_sm90INS1_16FlashAttnFwdSm90INS1_25CollectiveMainloopFwdSm90ILi2EN4cute5tupleIJNS5_1CILi1EEES8_S8_EEENS6_IJNS7_ILi64EEESA_SA_EEELi512ENS_6half_tEfNS_4arch4Sm90ELb0ELb1ELb0ELb0ELb0ELb0ELb0ELb0ELb0ELb1ELb1ELb0EEENS1_21CollectiveEpilogueFwdINS6_IJSA_NS7_ILi512EEESA_EEES9_SC_SE_Li256ELb0ELb1ELb1ELb0EEENS1_19SingleTileSchedulerILb0ELb1ELb1ELi64EEEEEEEEEvNT_6ParamsE)
        /*0110*/ 	.word	0x00000004


	//----- nvinfo : EIATTR_FRAME_SIZE
	.align		4
.L_56:
        /*0114*/ 	.byte	0x04, 0x11
        /*0116*/ 	.short	(.L_58 - .L_57)
	.align		4
.L_57:
        /*0118*/ 	.word	index@(_ZN7cutlass13device_kernelIN5flash11enable_sm90INS1_16FlashAttnFwdSm90INS1_25CollectiveMainloopFwdSm90ILi2EN4cute5tupleIJNS5_1CILi1EEES8_S8_EEENS6_IJNS7_ILi64EEESA_SA_EEELi512ENS_6half_tEfNS_4arch4Sm90ELb0ELb1ELb0ELb0ELb0ELb0ELb0ELb0ELb0ELb1ELb1ELb0EEENS1_21CollectiveEpilogueFwdINS6_IJSA_NS7_ILi512EEESA_EEES9_SC_SE_Li256ELb0ELb1ELb1ELb0EEENS1_19SingleTileSchedulerILb0ELb1ELb1ELi64EEEEEEEEEvNT_6ParamsE)
        /*011c*/ 	.word	0x00000000


	//----- nvinfo : EIATTR_REGCOUNT
	.align		4
.L_58:
        /*0120*/ 	.byte	0x04, 0x2f
        /*0122*/ 	.short	(.L_60 - .L_59)
	.align		4
.L_59:
        /*0124*/ 	.word	index@(_ZN7cutlass13device_kernelIN5flash11enable_sm90INS1_16FlashAttnFwdSm90INS1_25CollectiveMainloopFwdSm90ILi2EN4cute5tupleIJNS5_1CILi1EEES8_S8_EEENS6_IJNS7_ILi64EEESA_SA_EEELi512ENS_6half_tEfNS_4arch4Sm90ELb0ELb0ELb0ELb1ELb0ELb1ELb1ELb0ELb0ELb1ELb1ELb0EEENS1_21CollectiveEpilogueFwdINS6_IJSA_NS7_ILi512EEESA_EEES9_SC_SE_Li256ELb1ELb1ELb1ELb0EEENS1_36VarlenDynamicPersistentTileSchedulerILi64ELi64ELi256ELi128ELb1ELb1ELb1ELb0ELb1ELb1EEEEEEEEEvNT_6ParamsE)
        /*0128*/ 	.word	0x00000004


	//----- nvinfo : EIATTR_FRAME_SIZE
	.align		4
.L_60:
        /*012c*/ 	.byte	0x04, 0x11
        /*012e*/ 	.short	(.L_62 - .L_61)
	.align		4
.L_61:
        /*0130*/ 	.word	index@(_ZN7cutlass13device_kernelIN5flash11enable_sm90INS1_16FlashAttnFwdSm90INS1_25CollectiveMainloopFwdSm90ILi2EN4cute5tupleIJNS5_1CILi1EEES8_S8_EEENS6_IJNS7_ILi64EEESA_SA_EEELi512ENS_6half_tEfNS_4arch4Sm90ELb0ELb0ELb0ELb1ELb0ELb1ELb1ELb0ELb0ELb1ELb1ELb0EEENS1_21CollectiveEpilogueFwdINS6_IJSA_NS7_ILi512EEESA_EEES9_SC_SE_Li256ELb1ELb1ELb1ELb0EEENS1_36VarlenDynamicPersistentTileSchedulerILi64ELi64ELi256ELi128ELb1ELb1ELb1ELb0ELb1ELb1EEEEEEEEEvNT_6ParamsE)
        /*0134*/ 	.word	0x00000000


	//----- nvinfo : EIATTR_REGCOUNT
	.align		4
.L_62:
        /*0138*/ 	.byte	0x04, 0x2f
        /*013a*/ 	.short	(.L_64 - .L_63)
	.align		4
.L_63:
        /*013c*/ 	.word	index@(_ZN7cutlass13device_kernelIN5flash11enable_sm90INS1_16FlashAttnFwdSm90INS1_25CollectiveMainloopFwdSm90ILi2EN4cute5tupleIJNS5_1CILi1EEES8_S8_EEENS6_IJNS7_ILi64EEESA_SA_EEELi512ENS_6half_tEfNS_4arch4Sm90ELb0ELb0ELb0ELb1ELb0ELb0ELb1ELb0ELb0ELb1ELb1ELb0EEENS1_21CollectiveEpilogueFwdINS6_IJSA_NS7_ILi512EEESA_EEES9_SC_SE_Li256ELb1ELb1ELb1ELb0EEENS1_36VarlenDynamicPersistentTileSchedulerILi64ELi64ELi256ELi128ELb1ELb1ELb1ELb0ELb1ELb1EEEEEEEEEvNT_6ParamsE)
        /*0140*/ 	.word	0x00000004


	//----- nvinfo : EIATTR_FRAME_SIZE
	.align		4
.L_64:
        /*0144*/ 	.byte	0x04, 0x11
        /*0146*/ 	.short	(.L_66 - .L_65)
	.align		4
.L_65:
        /*0148*/ 	.word	index@(_ZN7cutlass13device_kernelIN5flash11enable_sm90INS1_16FlashAttnFwdSm90INS1_25CollectiveMainloopFwdSm90ILi2EN4cute5tupleIJNS5_1CILi1EEES8_S8_EEENS6_IJNS7_ILi64EEESA_SA_EEELi512ENS_6half_tEfNS_4arch4Sm90ELb0ELb0ELb0ELb1ELb0ELb0ELb1ELb0ELb0ELb1ELb1ELb0EEENS1_21CollectiveEpilogueFwdINS6_IJSA_NS7_ILi512EEESA_EEES9_SC_SE_Li256ELb1ELb1ELb1ELb0EEENS1_36VarlenDynamicPersistentTileSchedulerILi64ELi64ELi256ELi128ELb1ELb1ELb1ELb0ELb1ELb1EEEEEEEEEvNT_6ParamsE)
        /*014c*/ 	.word	0x00000000


	//----- nvinfo : EIATTR_REGCOUNT
	.align		4
.L_66:
        /*0150*/ 	.byte	0x04, 0x2f
        /*0152*/ 	.short	(.L_68 - .L_67)
	.align		4
.L_67:
        /*0154*/ 	.word	index@(_ZN7cutlass13device_kernelIN5flash11enable_sm90INS1_16FlashAttnFwdSm90INS1_25CollectiveMainloopFwdSm90ILi2EN4cute5tupleIJNS5_1CILi1EEES8_S8_EEENS6_IJNS7_ILi64EEESA_SA_EEELi512ENS_6half_tEfNS_4arch4Sm90ELb0ELb0ELb0ELb1ELb0ELb1ELb0ELb0ELb0ELb1ELb1ELb0EEENS1_21CollectiveEpilogueFwdINS6_IJSA_NS7_ILi512EEESA_EEES9_SC_SE_Li256ELb1ELb1ELb1ELb0EEENS1_36VarlenDynamicPersistentTileSchedulerILi64ELi64ELi256ELi128ELb1ELb1ELb1ELb0ELb1ELb1EEEEEEEEEvNT_6ParamsE)
        /*0158*/ 	.word	0x00000004


	//----- nvinfo : EIATTR_FRAME_SIZE
	.align		4
.L_68:
        /*015c*/ 	.byte	0x04, 0x11
        /*015e*/ 	.short	(.L_70 - .L_69)
	.align		4
.L_69:
        /*0160*/ 	.word	index@(_ZN7cutlass13device_kernelIN5flash11enable_sm90INS1_16FlashAttnFwdSm90INS1_25CollectiveMainloopFwdSm90ILi2EN4cute5tupleIJNS5_1CILi1EEES8_S8_EEENS6_IJNS7_ILi64EEESA_SA_EEELi512ENS_6half_tEfNS_4arch4Sm90ELb0ELb0ELb0ELb1ELb0ELb1ELb0ELb0ELb0ELb1ELb1ELb0EEENS1_21CollectiveEpilogueFwdINS6_IJSA_NS7_ILi512EEESA_EEES9_SC_SE_Li256ELb1ELb1ELb1ELb0EEENS1_36VarlenDynamicPersistentTileSchedulerILi64ELi64ELi256ELi128ELb1ELb1ELb1ELb0ELb1ELb1EEEEEEEEEvNT_6ParamsE)
        /*0164*/ 	.word	0x00000000


	//----- nvinfo : EIATTR_REGCOUNT
	.align		4
.L_70:
        /*0168*/ 	.byte	0x04, 0x2f
        /*016a*/ 	.short	(.L_72 - .L_71)
	.align		4
.L_71:
        /*016c*/ 	.word	index@(_ZN7cutlass13device_kernelIN5flash11enable_sm90INS1_16FlashAttnFwdSm90INS1_25CollectiveMainloopFwdSm90ILi2EN4cute5tupleIJNS5_1CILi1EEES8_S8_EEENS6_IJNS7_ILi64EEESA_SA_EEELi512ENS_6half_tEfNS_4arch4Sm90ELb0ELb0ELb0ELb1ELb0ELb0ELb0ELb0ELb0ELb1ELb1ELb0EEENS1_21CollectiveEpilogueFwdINS6_IJSA_NS7_ILi512EEESA_EEES9_SC_SE_Li256ELb1ELb1ELb1ELb0EEENS1_36VarlenDynamicPersistentTileSchedulerILi64ELi64ELi256ELi128ELb1ELb1ELb1ELb0ELb1ELb1EEEEEEEEEvNT_6ParamsE)
        /*0170*/ 	.word	0x00000004


	//----- nvinfo : EIATTR_FRAME_SIZE
	.align		4
.L_72:
        /*0174*/ 	.byte	0x04, 0x11
        /*0176*/ 	.short	(.L_74 - .L_73)
	.align		4
.L_73:
        /*0178*/ 	.word	index@(_ZN7cutlass13device_kernelIN5flash11enable_sm90INS1_16FlashAttnFwdSm90INS1_25CollectiveMainloopFwdSm90ILi2EN4cute5tupleIJNS5_1CILi1EEES8_S8_EEENS6_IJNS7_ILi64EEESA_SA_EEELi512ENS_6half_tEfNS_4arch4Sm90ELb0ELb0ELb0ELb1ELb0ELb0ELb0ELb0ELb0ELb1ELb1ELb0EEENS1_21CollectiveEpilogueFwdINS6_IJSA_NS7_ILi512EEESA_EEES9_SC_SE_Li256ELb1ELb1ELb1ELb0EEENS1_36VarlenDynamicPersistentTileSchedulerILi64ELi64ELi256ELi128ELb1ELb1ELb1ELb0ELb1ELb1EEEEEEEEEvNT_6ParamsE)
        /*017c*/ 	.word	0x00000000


	//----- nvinfo : EIATTR_REGCOUNT
	.align		4
.L_74:
        /*0180*/ 	.byte	0x04, 0x2f
        /*0182*/ 	.short	(.L_76 - .L_75)
	.align		4
.L_75:
        /*0184*/ 	.word	index@(_ZN7cutlass13device_kernelIN5flash11enable_sm90INS1_16FlashAttnFwdSm90INS1_25CollectiveMainloopFwdSm90ILi2EN4cute5tupleIJNS5_1CILi1EEES8_S8_EEENS6_IJNS7_ILi64EEESA_SA_EEELi512ENS_6half_tEfNS_4arch4Sm90ELb0ELb0ELb0ELb0ELb0ELb0ELb1ELb0ELb0ELb1ELb1ELb0EEENS1_21CollectiveEpilogueFwdINS6_IJSA_NS7_ILi512EEESA_EEES9_SC_SE_Li256ELb0ELb1ELb1ELb0EEENS1_19SingleTileSchedulerILb0ELb1ELb1ELi64EEEEEEEEEvNT_6ParamsE)
        /*0188*/ 	.word	0x00000004


	//----- nvinfo : EIATTR_FRAME_SIZE
	.align		4
.L_76:
        /*018c*/ 	.byte	0x04, 0x11
        /*018e*/ 	.short	(.L_78 - .L_77)
	.align		4
.L_77:
        /*0190*/ 	.word	index@(_ZN7cutlass13device_kernelIN5flash11enable_sm90INS1_16FlashAttnFwdSm90INS1_25CollectiveMainloopFwdSm90ILi2EN4cute5tupleIJNS5_1CILi1EEES8_S8_EEENS6_IJNS7_ILi64EEESA_SA_EEELi512ENS_6half_tEfNS_4arch4Sm90ELb0ELb0ELb0ELb0ELb0ELb0ELb1ELb0ELb0ELb1ELb1ELb0EEENS1_21CollectiveEpilogueFwdINS6_IJSA_NS7_ILi512EEESA_EEES9_SC_SE_Li256ELb0ELb1ELb1ELb0EEENS1_19SingleTileSchedulerILb0ELb1ELb1ELi64EEEEEEEEEvNT_6ParamsE)
        /*0194*/ 	.word	0x00000000


	//----- nvinfo : EIATTR_REGCOUNT
	.align		4
.L_78:
        /*0198*/ 	.byte	0x04, 0x2f
        /*019a*/ 	.short	(.L_80 - .L_79)
	.align		4
.L_79:
        /*019c*/ 	.word	index@(_ZN7cutlass13device_kernelIN5flash11enable_sm90INS1_16FlashAttnFwdSm90INS1_25CollectiveMainloopFwdSm90ILi2EN4cute5tupleIJNS5_1CILi1EEES8_S8_EEENS6_IJNS7_ILi64EEESA_SA_EEELi512ENS_6half_tEfNS_4arch4Sm90ELb0ELb0ELb0ELb0ELb0ELb0ELb0ELb0ELb0ELb1ELb1ELb0EEENS1_21CollectiveEpilogueFwdINS6_IJSA_NS7_ILi512EEESA_EEES9_SC_SE_Li256ELb0ELb1ELb1ELb0EEENS1_19SingleTileSchedulerILb0ELb1ELb1ELi64EEEEEEEEEvNT_6ParamsE)
        /*01a0*/ 	.word	0x00000004


	//----- nvinfo : EIATTR_FRAME_SIZE
	.align		4
.L_80:
        /*01a4*/ 	.byte	0x04, 0x11
        /*01a6*/ 	.short	(.L_82 - .L_81)
	.align		4
.L_81:
        /*01a8*/ 	.word	index@(_ZN7cutlass13device_kernelIN5flash11enable_sm90INS1_16FlashAttnFwdSm90INS1_25CollectiveMainloopFwdSm90ILi2EN4cute5tupleIJNS5_1CILi1EEES8_S8_EEENS6_IJNS7_ILi64EEESA_SA_EEELi512ENS_6half_tEfNS_4arch4Sm90ELb0ELb0ELb0ELb0ELb0ELb0ELb0ELb0ELb0ELb1ELb1ELb0EEENS1_21CollectiveEpilogueFwdINS6_IJSA_NS7_ILi512EEESA_EEES9_SC_SE_Li256ELb0ELb1ELb1ELb0EEENS1_19SingleTileSchedulerILb0ELb1ELb1ELi64EEEEEEEEEvNT_6ParamsE)
        /*01ac*/ 	.word	0x00000000


	//----- nvinfo : EIATTR_MIN_STACK_SIZE
	.align		4
.L_82:
        /*01b0*/ 	.byte	0x04, 0x12
        /*01b2*/ 	.short	(.L_84 - .L_83)
	.align		4
.L_83:
        /*01b4*/ 	.word	index@(_ZN7cutlass13device_kernelIN5flash11enable_sm90INS1_16FlashAttnFwdSm90INS1_25CollectiveMainloopFwdSm90ILi2EN4cute5tupleIJNS5_1CILi1EEES8_S8_EEENS6_IJNS7_ILi64EEESA_SA_EEELi512ENS_6half_tEfNS_4arch4Sm90ELb0ELb0ELb0ELb0ELb0ELb0ELb0ELb0ELb0ELb1ELb1ELb0EEENS1_21CollectiveEpilogueFwdINS6_IJSA_NS7_ILi512EEESA_EEES9_SC_SE_Li256ELb0ELb1ELb1ELb0EEENS1_19SingleTileSchedulerILb0ELb1ELb1ELi64EEEEEEEEEvNT_6ParamsE)
        /*01b8*/ 	.word	0x00000000


	//----- nvinfo : EIATTR_MIN_STACK_SIZE
	.align		4
.L_84:
        /*01bc*/ 	.byte	0x04, 0x12
        /*01be*/ 	.short	(.L_86 - .L_85)
	.align		4
.L_85:
        /*01c0*/ 	.word	index@(_ZN7cutlass13device_kernelIN5flash11enable_sm90INS1_16FlashAttnFwdSm90INS1_25CollectiveMainloopFwdSm90ILi2EN4cute5tupleIJNS5_1CILi1EEES8_S8_EEENS6_IJNS7_ILi64EEESA_SA_EEELi512ENS_6half_tEfNS_4arch4Sm90ELb0ELb0ELb0ELb0ELb0ELb0ELb1ELb0ELb0ELb1ELb1ELb0EEENS1_21CollectiveEpilogueFwdINS6_IJSA_NS7_ILi512EEESA_EEES9_SC_SE_Li256ELb0ELb1ELb1ELb0EEENS1_19SingleTileSchedulerILb0ELb1ELb1ELi64EEEEEEEEEvNT_6ParamsE)
        /*01c4*/ 	.word	0x00000000


	//----- nvinfo : EIATTR_MIN_STACK_SIZE
	.align		4
.L_86:
        /*01c8*/ 	.byte	0x04, 0x12
        /*01ca*/ 	.short	(.L_88 - .L_87)
	.align		4
.L_87:
        /*01cc*/ 	.word	index@(_ZN7cutlass13device_kernelIN5flash11enable_sm90INS1_16FlashAttnFwdSm90INS1_25CollectiveMainloopFwdSm90ILi2EN4cute5tupleIJNS5_1CILi1EEES8_S8_EEENS6_IJNS7_ILi64EEESA_SA_EEELi512ENS_6half_tEfNS_4arch4Sm90ELb0ELb0ELb0ELb1ELb0ELb0ELb0ELb0ELb0ELb1ELb1ELb0EEENS1_21CollectiveEpilogueFwdINS6_IJSA_NS7_ILi512EEESA_EEES9_SC_SE_Li256ELb1ELb1ELb1ELb0EEENS1_36VarlenDynamicPersistentTileSchedulerILi64ELi64ELi256ELi128ELb1ELb1ELb1ELb0ELb1ELb1EEEEEEEEEvNT_6ParamsE)
        /*01d0*/ 	.word	0x00000000


	//----- nvinfo : EIATTR_MIN_STACK_SIZE
	.align		4
.L_88:
        /*01d4*/ 	.byte	0x04, 0x12
        /*01d6*/ 	.short	(.L_90 - .L_89)
	.align		4
.L_89:
        /*01d8*/ 	.word	index@(_ZN7cutlass13device_kernelIN5flash11enable_sm90INS1_16FlashAttnFwdSm90INS1_25CollectiveMainloopFwdSm90ILi2EN4cute5tupleIJNS5_1CILi1EEES8_S8_EEENS6_IJNS7_ILi64EEESA_SA_EEELi512ENS_6half_tEfNS_4arch4Sm90ELb0ELb0ELb0ELb1ELb0ELb1ELb0ELb0ELb0ELb1ELb1ELb0EEENS1_21CollectiveEpilogueFwdINS6_IJSA_NS7_ILi512EEESA_EEES9_SC_SE_Li256ELb1ELb1ELb1ELb0EEENS1_36VarlenDynamicPersistentTileSchedulerILi64ELi64ELi256ELi128ELb1ELb1ELb1ELb0ELb1ELb1EEEEEEEEEvNT_6ParamsE)
        /*01dc*/ 	.word	0x00000000


	//----- nvinfo : EIATTR_MIN_STACK_SIZE
	.align		4
.L_90:
        /*01e0*/ 	.byte	0x04, 0x12
        /*01e2*/ 	.short	(.L_92 - .L_91)
	.align		4
.L_91:
        /*01e4*/ 	.word	index@(_ZN7cutlass13device_kernelIN5flash11enable_sm90INS1_16FlashAttnFwdSm90INS1_25CollectiveMainloopFwdSm90ILi2EN4cute5tupleIJNS5_1CILi1EEES8_S8_EEENS6_IJNS7_ILi64EEESA_SA_EEELi512ENS_6half_tEfNS_4arch4Sm90ELb0ELb0ELb0ELb1ELb0ELb0ELb1ELb0ELb0ELb1ELb1ELb0EEENS1_21CollectiveEpilogueFwdINS6_IJSA_NS7_ILi512EEESA_EEES9_SC_SE_Li256ELb1ELb1ELb1ELb0EEENS1_36VarlenDynamicPersistentTileSchedulerILi64ELi64ELi256ELi128ELb1ELb1ELb1ELb0ELb1ELb1EEEEEEEEEvNT_6ParamsE)
        /*01e8*/ 	.word	0x00000000


	//----- nvinfo : EIATTR_MIN_STACK_SIZE
	.align		4
.L_92:
        /*01ec*/ 	.byte	0x04, 0x12
        /*01ee*/ 	.short	(.L_94 - .L_93)
	.align		4
.L_93:
        /*01f0*/ 	.word	index@(_ZN7cutlass13device_kernelIN5flash11enable_sm90INS1_16FlashAttnFwdSm90INS1_25CollectiveMainloopFwdSm90ILi2EN4cute5tupleIJNS5_1CILi1EEES8_S8_EEENS6_IJNS7_ILi64EEESA_SA_EEELi512ENS_6half_tEfNS_4arch4Sm90ELb0ELb0ELb0ELb1ELb0ELb1ELb1ELb0ELb0ELb1ELb1ELb0EEENS1_21CollectiveEpilogueFwdINS6_IJSA_NS7_ILi512EEESA_EEES9_SC_SE_Li256ELb1ELb1ELb1ELb0EEENS1_36VarlenDynamicPersistentTileSchedulerILi64ELi64ELi256ELi128ELb1ELb1ELb1ELb0ELb1ELb1EEEEEEEEEvNT_6ParamsE)
        /*01f4*/ 	.word	0x00000000


	//----- nvinfo : EIATTR_MIN_STACK_SIZE
	.align		4
.L_94:
        /*01f8*/ 	.byte	0x04, 0x12
        /*01fa*/ 	.short	(.L_96 - .L_95)
	.align		4
.L_95:
        /*01fc*/ 	.word	index@(_ZN7cutlass13device_kernelIN5flash11enable_sm90INS1_16FlashAttnFwdSm90INS1_25CollectiveMainloopFwdSm90ILi2EN4cute5tupleIJNS5_1CILi1EEES8_S8_EEENS6_IJNS7_ILi64EEESA_SA_EEELi512ENS_6half_tEfNS_4arch4Sm90ELb0ELb1ELb0ELb0ELb0ELb0ELb0ELb0ELb0ELb1ELb1ELb0EEENS1_21CollectiveEpilogueFwdINS6_IJSA_NS7_ILi512EEESA_EEES9_SC_SE_Li256ELb0ELb1ELb1ELb0EEENS1_19SingleTileSchedulerILb0ELb1ELb1ELi64EEEEEEEEEvNT_6ParamsE)
        /*0200*/ 	.word	0x00000000


	//----- nvinfo : EIATTR_MIN_STACK_SIZE
	.align		4
.L_96:
        /*0204*/ 	.byte	0x04, 0x12
        /*0206*/ 	.short	(.L_98 - .L_97)
	.align		4
.L_97:
        /*0208*/ 	.word	index@(_ZN7cutlass13device_kernelIN5flash11enable_sm90INS1_16FlashAttnFwdSm90INS1_25CollectiveMainloopFwdSm90ILi2EN4cute5tupleIJNS5_1CILi1EEES8_S8_EEENS6_IJNS7_ILi64EEESA_SA_EEELi512ENS_6half_tEfNS_4arch4Sm90ELb0ELb1ELb0ELb0ELb0ELb0ELb1ELb0ELb0ELb1ELb1ELb0EEENS1_21CollectiveEpilogueFwdINS6_IJSA_NS7_ILi512EEESA_EEES9_SC_SE_Li256ELb0ELb1ELb1ELb0EEENS1_19SingleTileSchedulerILb0ELb1ELb1ELi64EEEEEEEEEvNT_6ParamsE)
        /*020c*/ 	.word	0x00000000


	//----- nvinfo : EIATTR_MIN_STACK_SIZE
	.align		4
.L_98:
        /*0210*/ 	.byte	0x04, 0x12
        /*0212*/ 	.short	(.L_100 - .L_99)
	.align		4
.L_99:
        /*0214*/ 	.word	index@(_ZN7cutlass13device_kernelIN5flash11enable_sm90INS1_16FlashAttnFwdSm90INS1_25CollectiveMainloopFwdSm90ILi2EN4cute5tupleIJNS5_1CILi1EEES8_S8_EEENS6_IJNS7_ILi64EEESA_SA_EEELi512ENS_6half_tEfNS_4arch4Sm90ELb0ELb1ELb0ELb1ELb0ELb0ELb0ELb0ELb0ELb1ELb1ELb0EEENS1_21CollectiveEpilogueFwdINS6_IJSA_NS7_ILi512EEESA_EEES9_SC_SE_Li256ELb1ELb1ELb1ELb0EEENS1_36VarlenDynamicPersistentTileSchedulerILi64ELi64ELi256ELi128ELb1ELb1ELb1ELb1ELb0ELb1EEEEEEEEEvNT_6ParamsE)
        /*0218*/ 	.word	0x00000000


	//----- nvinfo : EIATTR_MIN_STACK_SIZE
	.align		4
.L_100:
        /*021c*/ 	.byte	0x04, 0x12
        /*021e*/ 	.short	(.L_102 - .L_101)
	.align		4
.L_101:
        /*0220*/ 	.word	index@(_ZN7cutlass13device_kernelIN5flash11enable_sm90INS1_16FlashAttnFwdSm90INS1_25CollectiveMainloopFwdSm90ILi2EN4cute5tupleIJNS5_1CILi1EEES8_S8_EEENS6_IJNS7_ILi64EEESA_SA_EEELi512ENS_6half_tEfNS_4arch4Sm90ELb0ELb1ELb0ELb1ELb0ELb1ELb0ELb0ELb0ELb1ELb1ELb0EEENS1_21CollectiveEpilogueFwdINS6_IJSA_NS7_ILi512EEESA_EEES9_SC_SE_Li256ELb1ELb1ELb1ELb0EEENS1_36VarlenDynamicPersistentTileSchedulerILi64ELi64ELi256ELi128ELb1ELb1ELb1ELb1ELb0ELb1EEEEEEEEEvNT_6ParamsE)
        /*0224*/ 	.word	0x00000000


	//----- nvinfo : EIATTR_MIN_STACK_SIZE
	.align		4
.L_102:
        /*0228*/ 	.byte	0x04, 0x12
        /*022a*/ 	.short	(.L_104 - .L_103)
	.align		4
.L_103:
        /*022c*/ 	.word	index@(_ZN7cutlass13device_kernelIN5flash11enable_sm90INS1_16FlashAttnFwdSm90INS1_25CollectiveMainloopFwdSm90ILi2EN4cute5tupleIJNS5_1CILi1EEES8_S8_EEENS6_IJNS7_ILi64EEESA_SA_EEELi512ENS_6half_tEfNS_4arch4Sm90ELb0ELb1ELb0ELb1ELb0ELb0ELb1ELb0ELb0ELb1ELb1ELb0EEENS1_21CollectiveEpilogueFwdINS6_IJSA_NS7_ILi512EEESA_EEES9_SC_SE_Li256ELb1ELb1ELb1ELb0EEENS1_36VarlenDynamicPersistentTileSchedulerILi64ELi64ELi256ELi128ELb1ELb1ELb1ELb1ELb0ELb1EEEEEEEEEvNT_6ParamsE)
        /*0230*/ 	.word	0x00000000


	//----- nvinfo : EIATTR_MIN_STACK_SIZE
	.align		4
.L_104:
        /*0234*/ 	.byte	0x04, 0x12
        /*0236*/ 	.short	(.L_106 - .L_105)
	.align		4
.L_105:
        /*0238*/ 	.word	index@(_ZN7cutlass13device_kernelIN5flash11enable_sm90INS1_16FlashAttnFwdSm90INS1_25CollectiveMainloopFwdSm90ILi2EN4cute5tupleIJNS5_1CILi1EEES8_S8_EEENS6_IJNS7_ILi64EEESA_SA_EEELi512ENS_6half_tEfNS_4arch4Sm90ELb0ELb1ELb0ELb1ELb0ELb1ELb1ELb0ELb0ELb1ELb1ELb0EEENS1_21CollectiveEpilogueFwdINS6_IJSA_NS7_ILi512EEESA_EEES9_SC_SE_Li256ELb1ELb1ELb1ELb0EEENS1_36VarlenDynamicPersistentTileSchedulerILi64ELi64ELi256ELi128ELb1ELb1ELb1ELb1ELb0ELb1EEEEEEEEEvNT_6ParamsE)
        /*023c*/ 	.word	0x00000000


	//----- nvinfo : EIATTR_MIN_STACK_SIZE
	.align		4
.L_106:
        /*0240*/ 	.byte	0x04, 0x12
        /*0242*/ 	.short	(.L_108 - .L_107)
	.align		4
.L_107:
        /*0244*/ 	.word	index@(_ZN7cutlass13device_kernelIN5flash11enable_sm90INS1_16FlashAttnFwdSm90INS1_25CollectiveMainloopFwdSm90ILi2EN4cute5tupleIJNS5_1CILi1EEES8_S8_EEENS6_IJNS7_ILi64EEESA_SA_EEELi512ENS_6half_tEfNS_4arch4Sm90ELb1ELb0ELb0ELb0ELb0ELb0ELb0ELb0ELb0ELb1ELb1ELb0EEENS1_21CollectiveEpilogueFwdINS6_IJSA_NS7_ILi512EEESA_EEES9_SC_SE_Li256ELb0ELb1ELb1ELb0EEENS1_19SingleTileSchedulerILb0ELb1ELb1ELi64EEEEEEEEEvNT_6ParamsE)
        /*0248*/ 	.word	0x00000000


	//----- nvinfo : EIATTR_MIN_STACK_SIZE
	.align		4
.L_108:
        /*024c*/ 	.byte	0x04, 0x12
        /*024e*/ 	.short	(.L_110 - .L_109)
	.align		4
.L_109:
        /*0250*/ 	.word	index@(_ZN7cutlass13device_kernelIN5flash11enable_sm90INS1_16FlashAttnFwdSm90INS1_25CollectiveMainloopFwdSm90ILi2EN4cute5tupleIJNS5_1CILi1EEES8_S8_EEENS6_IJNS7_ILi64EEESA_SA_EEELi512ENS_6half_tEfNS_4arch4Sm90ELb1ELb0ELb0ELb0ELb0ELb0ELb1ELb0ELb0ELb1ELb1ELb0EEENS1_21CollectiveEpilogueFwdINS6_IJSA_NS7_ILi512EEESA_EEES9_SC_SE_Li256ELb0ELb1ELb1ELb0EEENS1_19SingleTileSchedulerILb0ELb1ELb1ELi64EEEEEEEEEvNT_6ParamsE)
        /*0254*/ 	.word	0x00000000


	//----- nvinfo : EIATTR_MIN_STACK_SIZE
	.align		4
.L_110:
        /*0258*/ 	.byte	0x04, 0x12
        /*025a*/ 	.short	(.L_112 - .L_111)
	.align		4
.L_111:
        /*025c*/ 	.word	index@(_ZN7cutlass13device_kernelIN5flash11enable_sm90INS1_16FlashAttnFwdSm90INS1_25CollectiveMainloopFwdSm90ILi2EN4cute5tupleIJNS5_1CILi1EEES8_S8_EEENS6_IJNS7_ILi64EEESA_SA_EEELi512ENS_6half_tEfNS_4arch4Sm90ELb1ELb0ELb0ELb1ELb0ELb0ELb0ELb0ELb0ELb1ELb1ELb0EEENS1_21CollectiveEpilogueFwdINS6_IJSA_NS7_ILi512EEESA_EEES9_SC_SE_Li256ELb1ELb1ELb1ELb0EEENS1_36VarlenDynamicPersistentTileSchedulerILi64ELi64ELi256ELi128ELb1ELb1ELb1ELb1ELb1ELb1EEEEEEEEEvNT_6ParamsE)
        /*0260*/ 	.word	0x00000000


	//----- nvinfo : EIATTR_MIN_STACK_SIZE
	.align		4
.L_112:
        /*0264*/ 	.byte	0x04, 0x12
        /*0266*/ 	.short	(.L_114 - .L_113)
	.align		4
.L_113:
        /*0268*/ 	.word	index@(_ZN7cutlass13device_kernelIN5flash11enable_sm90INS1_16FlashAttnFwdSm90INS1_25CollectiveMainloopFwdSm90ILi2EN4cute5tupleIJNS5_1CILi1EEES8_S8_EEENS6_IJNS7_ILi64EEESA_SA_EEELi512ENS_6half_tEfNS_4arch4Sm90ELb1ELb0ELb0ELb1ELb0ELb1ELb0ELb0ELb0ELb1ELb1ELb0EEENS1_21CollectiveEpilogueFwdINS6_IJSA_NS7_ILi512EEESA_EEES9_SC_SE_Li256ELb1ELb1ELb1ELb0EEENS1_36VarlenDynamicPersistentTileSchedulerILi64ELi64ELi256ELi128ELb1ELb1ELb1ELb1ELb1ELb1EEEEEEEEEvNT_6ParamsE)
        /*026c*/ 	.word	0x00000000


	//----- nvinfo : EIATTR_MIN_STACK_SIZE
	.align		4
.L_114:
        /*0270*/ 	.byte	0x04, 0x12
        /*0272*/ 	.short	(.L_116 - .L_115)
	.align		4
.L_115:
        /*0274*/ 	.word	index@(_ZN7cutlass13device_kernelIN5flash11enable_sm90INS1_16FlashAttnFwdSm90INS1_25CollectiveMainloopFwdSm90ILi2EN4cute5tupleIJNS5_1CILi1EEES8_S8_EEENS6_IJNS7_ILi64EEESA_SA_EEELi512ENS_6half_tEfNS_4arch4Sm90ELb1ELb0ELb0ELb1ELb0ELb0ELb1ELb0ELb0ELb1ELb1ELb0EEENS1_21CollectiveEpilogueFwdINS6_IJSA_NS7_ILi512EEESA_EEES9_SC_SE_Li256ELb1ELb1ELb1ELb0EEENS1_36VarlenDynamicPersistentTileSchedulerILi64ELi64ELi256ELi128ELb1ELb1ELb1ELb1ELb1ELb1EEEEEEEEEvNT_6ParamsE)
        /*0278*/ 	.word	0x00000000


	//----- nvinfo : EIATTR_MIN_STACK_SIZE
	.align		4
.L_116:
        /*027c*/ 	.byte	0x04, 0x12
        /*027e*/ 	.short	(.L_118 - .L_117)
	.align		4
.L_117:
        /*0280*/ 	.word	index@(_ZN7cutlass13device_kernelIN5flash11enable_sm90INS1_16FlashAttnFwdSm90INS1_25CollectiveMainloopFwdSm90ILi2EN4cute5tupleIJNS5_1CILi1EEES8_S8_EEENS6_IJNS7_ILi64EEESA_SA_EEELi512ENS_6half_tEfNS_4arch4Sm90ELb1ELb0ELb0ELb1ELb0ELb1ELb1ELb0ELb0ELb1ELb1ELb0EEENS1_21CollectiveEpilogueFwdINS6_IJSA_NS7_ILi512EEESA_EEES9_SC_SE_Li256ELb1ELb1ELb1ELb0EEENS1_36VarlenDynamicPersistentTileSchedulerILi64ELi64ELi256ELi128ELb1ELb1ELb1ELb1ELb1ELb1EEEEEEEEEvNT_6ParamsE)
        /*0284*/ 	.word	0x00000000
.L_118:


//--------------------- .nv.compat                --------------------------
	.section	.nv.compat,"",@"SHT_CUDA_COMPAT_INFO"
	.align	4
        /*0000*/ 	.byte	0x02, 0x09, 0x01, 0x00, 0x02, 0x02, 0x01, 0x00, 0x02, 0x05, 0x05, 0x00, 0x03, 0x07, 0x01, 0x01
        /*0010*/ 	.byte	0x02, 0x03, 0x00, 0x00, 0x02, 0x06, 0x01, 0x00, 0x04, 0x0b, 0x08, 0x00, 0x00, 0x00, 0x00, 0x00
        /*0020*/ 	.byte	0x00, 0x00, 0x00, 0x00


//--------------------- .nv.info._ZN7cutlass13device_kernelIN5flash11enable_sm90INS1_16FlashAttnFwdSm90INS1_25CollectiveMainloopFwdSm90ILi2EN4cute5tupleIJNS5_1CILi1EEES8_S8_EEENS6_IJNS7_ILi64EEESA_SA_EEELi512ENS_6half_tEfNS_4arch4Sm90ELb0ELb0ELb0ELb0ELb0ELb0ELb0ELb0ELb0ELb1ELb1ELb0EEENS1_21CollectiveEpilogueFwdINS6_IJSA_NS7_ILi512EEESA_EEES9_SC_SE_Li256ELb0ELb1ELb1ELb0EEENS1_19SingleTileSchedulerILb0ELb1ELb1ELi64EEEEEEEEEvNT_6ParamsE --------------------------
	.section	.nv.info._ZN7cutlass13device_kernelIN5flash11enable_sm90INS1_16FlashAttnFwdSm90INS1_25CollectiveMainloopFwdSm90ILi2EN4cute5tupleIJNS5_1CILi1EEES8_S8_EEENS6_IJNS7_ILi64EEESA_SA_EEELi512ENS_6half_tEfNS_4arch4Sm90ELb0ELb0ELb0ELb0ELb0ELb0ELb0ELb0ELb0ELb1ELb1ELb0EEENS1_21CollectiveEpilogueFwdINS6_IJSA_NS7_ILi512EEESA_EEES9_SC_SE_Li256ELb0ELb1ELb1ELb0EEENS1_19SingleTileSchedulerILb0ELb1ELb1ELi64EEEEEEEEEvNT_6ParamsE,"",@"SHT_CUDA_INFO"
	.sectionflags	@""
	.align	4


	//----- nvinfo : EIATTR_CUDA_API_VERSION
	.align		4
        /*0000*/ 	.byte	0x04, 0x37
        /*0002*/ 	.short	(.L_120 - .L_119)
.L_119:
        /*0004*/ 	.word	0x00000082


	//----- nvinfo : EIATTR_KPARAM_INFO
	.align		4
.L_120:
        /*0008*/ 	.byte	0x04, 0x17
        /*000a*/ 	.short	(.L_122 - .L_121)
.L_121:
        /*000c*/ 	.word	0x00000000
        /*0010*/ 	.short	0x0000
        /*0012*/ 	.short	0x0000
        /*0014*/ 	.byte	0x00, 0xf0, 0x01, 0x28


	//----- nvinfo : EIATTR_SPARSE_MMA_MASK
	.align		4
.L_122:
        /*0018*/ 	.byte	0x03, 0x50
        /*001a*/ 	.short	0x0000


	//----- nvinfo : EIATTR_MAXREG_COUNT
	.align		4
        /*001c*/ 	.byte	0x03, 0x1b
        /*001e*/ 	.short	0x00a8


	//----- nvinfo : EIATTR_MERCURY_ISA_VERSION
	.align		4
        /*0020*/ 	.byte	0x03, 0x5f
        /*0022*/ 	.short	0x0101


	//----- nvinfo : EIATTR_VRC_CTA_INIT_COUNT
	.align		4
        /*0024*/ 	.byte	0x02, 0x4a
	.zero		1
	.zero		1


	//----- nvinfo : EIATTR_EXIT_INSTR_OFFSETS
	.align		4
        /*0028*/ 	.byte	0x04, 0x1c
        /*002a*/ 	.short	(.L_124 - .L_123)


	//   ....[0]....
.L_123:
        /*002c*/ 	.word	0x00000010


	//----- nvinfo : EIATTR_MAX_THREADS
	.align		4
.L_124:
        /*0030*/ 	.byte	0x04, 0x05
        /*0032*/ 	.short	(.L_126 - .L_125)
.L_125:
        /*0034*/ 	.word	0x00000180
        /*0038*/ 	.word	0x00000001
        /*003c*/ 	.word	0x00000001


	//----- nvinfo : EIATTR_CBANK_PARAM_SIZE
	.align		4
.L_126:
        /*0040*/ 	.byte	0x03, 0x19
        /*0042*/ 	.short	0x0a00


	//----- nvinfo : EIATTR_PARAM_CBANK
	.align		4
        /*0044*/ 	.byte	0x04, 0x0a
        /*0046*/ 	.short	(.L_128 - .L_127)
	.align		4
.L_127:
        /*0048*/ 	.word	index@(.nv.constant0._ZN7cutlass13device_kernelIN5flash11enable_sm90INS1_16FlashAttnFwdSm90INS1_25CollectiveMainloopFwdSm90ILi2EN4cute5tupleIJNS5_1CILi1EEES8_S8_EEENS6_IJNS7_ILi64EEESA_SA_EEELi512ENS_6half_tEfNS_4arch4Sm90ELb0ELb0ELb0ELb0ELb0ELb0ELb0ELb0ELb0ELb1ELb1ELb0EEENS1_21CollectiveEpilogueFwdINS6_IJSA_NS7_ILi512EEESA_EEES9_SC_SE_Li256ELb0ELb1ELb1ELb0EEENS1_19SingleTileSchedulerILb0ELb1ELb1ELi64EEEEEEEEEvNT_6ParamsE)
        /*004c*/ 	.short	0x0380
        /*004e*/ 	.short	0x0a00


	//----- nvinfo : EIATTR_SW_WAR
	.align		4
.L_128:
        /*0050*/ 	.byte	0x04, 0x36
        /*0052*/ 	.short	(.L_130 - .L_129)
.L_129:
        /*0054*/ 	.word	0x00000008
.L_130:


//--------------------- .nv.info._ZN7cutlass13device_kernelIN5flash11enable_sm90INS1_16FlashAttnFwdSm90INS1_25CollectiveMainloopFwdSm90ILi2EN4cute5tupleIJNS5_1CILi1EEES8_S8_EEENS6_IJNS7_ILi64EEESA_SA_EEELi512ENS_6half_tEfNS_4arch4Sm90ELb0ELb0ELb0ELb0ELb0ELb0ELb1ELb0ELb0ELb1ELb1ELb0EEENS1_21CollectiveEpilogueFwdINS6_IJSA_NS7_ILi512EEESA_EEES9_SC_SE_Li256ELb0ELb1ELb1ELb0EEENS1_19SingleTileSchedulerILb0ELb1ELb1ELi64EEEEEEEEEvNT_6ParamsE --------------------------
	.section	.nv.info._ZN7cutlass13device_kernelIN5flash11enable_sm90INS1_16FlashAttnFwdSm90INS1_25CollectiveMainloopFwdSm90ILi2EN4cute5tupleIJNS5_1CILi1EEES8_S8_EEENS6_IJNS7_ILi64EEESA_SA_EEELi512ENS_6half_tEfNS_4arch4Sm90ELb0ELb0ELb0ELb0ELb0ELb0ELb1ELb0ELb0ELb1ELb1ELb0EEENS1_21CollectiveEpilogueFwdINS6_IJSA_NS7_ILi512EEESA_EEES9_SC_SE_Li256ELb0ELb1ELb1ELb0EEENS1_19SingleTileSchedulerILb0ELb1ELb1ELi64EEEEEEEEEvNT_6ParamsE,"",@"SHT_CUDA_INFO"
	.sectionflags	@""
	.align	4


	//----- nvinfo : EIATTR_CUDA_API_VERSION
	.align		4
        /*0000*/ 	.byte	0x04, 0x37
        /*0002*/ 	.short	(.L_132 - .L_131)
.L_131:
        /*0004*/ 	.word	0x00000082


	//----- nvinfo : EIATTR_KPARAM_INFO
	.align		4
.L_132:
        /*0008*/ 	.byte	0x04, 0x17
        /*000a*/ 	.short	(.L_134 - .L_133)
.L_133:
        /*000c*/ 	.word	0x00000000
        /*0010*/ 	.short	0x0000
        /*0012*/ 	.short	0x0000
        /*0014*/ 	.byte	0x00, 0xf0, 0x01, 0x2c


	//----- nvinfo : EIATTR_SPARSE_MMA_MASK
	.align		4
.L_134:
        /*0018*/ 	.byte	0x03, 0x50
        /*001a*/ 	.short	0x0000


	//----- nvinfo : EIATTR_MAXREG_COUNT
	.align		4
        /*001c*/ 	.byte	0x03, 0x1b
        /*001e*/ 	.short	0x00a8


	//----- nvinfo : EIATTR_MERCURY_ISA_VERSION
	.align		4
        /*0020*/ 	.byte	0x03, 0x5f
        /*0022*/ 	.short	0x0101


	//----- nvinfo : EIATTR_VRC_CTA_INIT_COUNT
	.align		4
        /*0024*/ 	.byte	0x02, 0x4a
	.zero		1
	.zero		1


	//----- nvinfo : EIATTR_EXIT_INSTR_OFFSETS
	.align		4
        /*0028*/ 	.byte	0x04, 0x1c
        /*002a*/ 	.short	(.L_136 - .L_135)


	//   ....[0]....
.L_135:
        /*002c*/ 	.word	0x00000010


	//----- nvinfo : EIATTR_MAX_THREADS
	.align		4
.L_136:
        /*0030*/ 	.byte	0x04, 0x05
        /*0032*/ 	.short	(.L_138 - .L_137)
.L_137:
        /*0034*/ 	.word	0x00000180
        /*0038*/ 	.word	0x00000001
        /*003c*/ 	.word	0x00000001


	//----- nvinfo : EIATTR_CBANK_PARAM_SIZE
	.align		4
.L_138:
        /*0040*/ 	.byte	0x03, 0x19
        /*0042*/ 	.short	0x0b00


	//----- nvinfo : EIATTR_PARAM_CBANK
	.align		4
        /*0044*/ 	.byte	0x04, 0x0a
        /*0046*/ 	.short	(.L_140 - .L_139)
	.align		4
.L_139:
        /*0048*/ 	.word	index@(.nv.constant0._ZN7cutlass13device_kernelIN5flash11enable_sm90INS1_16FlashAttnFwdSm90INS1_25CollectiveMainloopFwdSm90ILi2EN4cute5tupleIJNS5_1CILi1EEES8_S8_EEENS6_IJNS7_ILi64EEESA_SA_EEELi512ENS_6half_tEfNS_4arch4Sm90ELb0ELb0ELb0ELb0ELb0ELb0ELb1ELb0ELb0ELb1ELb1ELb0EEENS1_21CollectiveEpilogueFwdINS6_IJSA_NS7_ILi512EEESA_EEES9_SC_SE_Li256ELb0ELb1ELb1ELb0EEENS1_19SingleTileSchedulerILb0ELb1ELb1ELi64EEEEEEEEEvNT_6ParamsE)
        /*004c*/ 	.short	0x0380
        /*004e*/ 	.short	0x0b00


	//----- nvinfo : EIATTR_SW_WAR
	.align		4
.L_140:
        /*0050*/ 	.byte	0x04, 0x36
        /*0052*/ 	.short	(.L_142 - .L_141)
.L_141:
        /*0054*/ 	.word	0x00000008
.L_142:


//--------------------- .nv.info._ZN7cutlass13device_kernelIN5flash11enable_sm90INS1_16FlashAttnFwdSm90INS1_25CollectiveMainloopFwdSm90ILi2EN4cute5tupleIJNS5_1CILi1EEES8_S8_EEENS6_IJNS7_ILi64EEESA_SA_EEELi512ENS_6half_tEfNS_4arch4Sm90ELb0ELb0ELb0ELb1ELb0ELb0ELb0ELb0ELb0ELb1ELb1ELb0EEENS1_21CollectiveEpilogueFwdINS6_IJSA_NS7_ILi512EEESA_EEES9_SC_SE_Li256ELb1ELb1ELb1ELb0EEENS1_36VarlenDynamicPersistentTileSchedulerILi64ELi64ELi256ELi128ELb1ELb1ELb1ELb0ELb1ELb1EEEEEEEEEvNT_6ParamsE --------------------------
	.section	.nv.info._ZN7cutlass13device_kernelIN5flash11enable_sm90INS1_16FlashAttnFwdSm90INS1_25CollectiveMainloopFwdSm90ILi2EN4cute5tupleIJNS5_1CILi1EEES8_S8_EEENS6_IJNS7_ILi64EEESA_SA_EEELi512ENS_6half_tEfNS_4arch4Sm90ELb0ELb0ELb0ELb1ELb0ELb0ELb0ELb0ELb0ELb1ELb1ELb0EEENS1_21CollectiveEpilogueFwdINS6_IJSA_NS7_ILi512EEESA_EEES9_SC_SE_Li256ELb1ELb1ELb1ELb0EEENS1_36VarlenDynamicPersistentTileSchedulerILi64ELi64ELi256ELi128ELb1ELb1ELb1ELb0ELb1ELb1EEEEEEEEEvNT_6ParamsE,"",@"SHT_CUDA_INFO"
	.sectionflags	@""
	.align	4


	//----- nvinfo : EIATTR_CUDA_API_VERSION
	.align		4
        /*0000*/ 	.byte	0x04, 0x37
        /*0002*/ 	.short	(.L_144 - .L_143)
.L_143:
        /*0004*/ 	.word	0x00000082


	//----- nvinfo : EIATTR_KPARAM_INFO
	.align		4
.L_144:
        /*0008*/ 	.byte	0x04, 0x17
        /*000a*/ 	.short	(.L_146 - .L_145)
.L_145:
        /*000c*/ 	.word	0x00000000
        /*0010*/ 	.short	0x0000
        /*0012*/ 	.short	0x0000
        /*0014*/ 	.byte	0x00, 0xf0, 0x01, 0x2a


	//----- nvinfo : EIATTR_SPARSE_MMA_MASK
	.align		4
.L_146:
        /*0018*/ 	.byte	0x03, 0x50
        /*001a*/ 	.short	0x0000


	//----- nvinfo : EIATTR_MAXREG_COUNT
	.align		4
        /*001c*/ 	.byte	0x03, 0x1b
        /*001e*/ 	.short	0x00a8


	//----- nvinfo : EIATTR_MERCURY_ISA_VERSION
	.align		4
        /*0020*/ 	.byte	0x03, 0x5f
        /*0022*/ 	.short	0x0101


	//----- nvinfo : EIATTR_VRC_CTA_INIT_COUNT
	.align		4
        /*0024*/ 	.byte	0x02, 0x4a
	.zero		1
	.zero		1


	//----- nvinfo : EIATTR_EXIT_INSTR_OFFSETS
	.align		4
        /*0028*/ 	.byte	0x04, 0x1c
        /*002a*/ 	.short	(.L_148 - .L_147)


	//   ....[0]....
.L_147:
        /*002c*/ 	.word	0x00000010


	//----- nvinfo : EIATTR_MAX_THREADS
	.align		4
.L_148:
        /*0030*/ 	.byte	0x04, 0x05
        /*0032*/ 	.short	(.L_150 - .L_149)
.L_149:
        /*0034*/ 	.word	0x00000180
        /*0038*/ 	.word	0x00000001
        /*003c*/ 	.word	0x00000001


	//----- nvinfo : EIATTR_CBANK_PARAM_SIZE
	.align		4
.L_150:
        /*0040*/ 	.byte	0x03, 0x19
        /*0042*/ 	.short	0x0a80


	//----- nvinfo : EIATTR_PARAM_CBANK
	.align		4
        /*0044*/ 	.byte	0x04, 0x0a
        /*0046*/ 	.short	(.L_152 - .L_151)
	.align		4
.L_151:
        /*0048*/ 	.word	index@(.nv.constant0._ZN7cutlass13device_kernelIN5flash11enable_sm90INS1_16FlashAttnFwdSm90INS1_25CollectiveMainloopFwdSm90ILi2EN4cute5tupleIJNS5_1CILi1EEES8_S8_EEENS6_IJNS7_ILi64EEESA_SA_EEELi512ENS_6half_tEfNS_4arch4Sm90ELb0ELb0ELb0ELb1ELb0ELb0ELb0ELb0ELb0ELb1ELb1ELb0EEENS1_21CollectiveEpilogueFwdINS6_IJSA_NS7_ILi512EEESA_EEES9_SC_SE_Li256ELb1ELb1ELb1ELb0EEENS1_36VarlenDynamicPersistentTileSchedulerILi64ELi64ELi256ELi128ELb1ELb1ELb1ELb0ELb1ELb1EEEEEEEEEvNT_6ParamsE)
        /*004c*/ 	.short	0x0380
        /*004e*/ 	.short	0x0a80


	//----- nvinfo : EIATTR_SW_WAR
	.align		4
.L_152:
        /*0050*/ 	.byte	0x04, 0x36
        /*0052*/ 	.short	(.L_154 - .L_153)
.L_153:
        /*0054*/ 	.word	0x00000008
.L_154:


//--------------------- .nv.info._ZN7cutlass13device_kernelIN5flash11enable_sm90INS1_16FlashAttnFwdSm90INS1_25CollectiveMainloopFwdSm90ILi2EN4cute5tupleIJNS5_1CILi1EEES8_S8_EEENS6_IJNS7_ILi64EEESA_SA_EEELi512ENS_6half_tEfNS_4arch4Sm90ELb0ELb0ELb0ELb1ELb0ELb1ELb0ELb0ELb0ELb1ELb1ELb0EEENS1_21CollectiveEpilogueFwdINS6_IJSA_NS7_ILi512EEESA_EEES9_SC_SE_Li256ELb1ELb1ELb1ELb0EEENS1_36VarlenDynamicPersistentTileSchedulerILi64ELi64ELi256ELi128ELb1ELb1ELb1ELb0ELb1ELb1EEEEEEEEEvNT_6ParamsE --------------------------
	.section	.nv.info._ZN7cutlass13device_kernelIN5flash11enable_sm90INS1_16FlashAttnFwdSm90INS1_25CollectiveMainloopFwdSm90ILi2EN4cute5tupleIJNS5_1CILi1EEES8_S8_EEENS6_IJNS7_ILi64EEESA_SA_EEELi512ENS_6half_tEfNS_4arch4Sm90ELb0ELb0ELb0ELb1ELb0ELb1ELb0ELb0ELb0ELb1ELb1ELb0EEENS1_21CollectiveEpilogueFwdINS6_IJSA_NS7_ILi512EEESA_EEES9_SC_SE_Li256ELb1ELb1ELb1ELb0EEENS1_36VarlenDynamicPersistentTileSchedulerILi64ELi64ELi256ELi128ELb1ELb1ELb1ELb0ELb1ELb1EEEEEEEEEvNT_6ParamsE,"",@"SHT_CUDA_INFO"
	.sectionflags	@""
	.align	4


	//----- nvinfo : EIATTR_CUDA_API_VERSION
	.align		4
        /*0000*/ 	.byte	0x04, 0x37
        /*0002*/ 	.short	(.L_156 - .L_155)
.L_155:
        /*0004*/ 	.word	0x00000082


	//----- nvinfo : EIATTR_KPARAM_INFO
	.align		4
.L_156:
        /*0008*/ 	.byte	0x04, 0x17
        /*000a*/ 	.short	(.L_158 - .L_157)
.L_157:
        /*000c*/ 	.word	0x00000000
        /*0010*/ 	.short	0x0000
        /*0012*/ 	.short	0x0000
        /*0014*/ 	.byte	0x00, 0xf0, 0x01, 0x2a


	//----- nvinfo : EIATTR_SPARSE_MMA_MASK
	.align		4
.L_158:
        /*0018*/ 	.byte	0x03, 0x50
        /*001a*/ 	.short	0x0000


	//----- nvinfo : EIATTR_MAXREG_COUNT
	.align		4
        /*001c*/ 	.byte	0x03, 0x1b
        /*001e*/ 	.short	0x00a8


	//----- nvinfo : EIATTR_MERCURY_ISA_VERSION
	.align		4
        /*0020*/ 	.byte	0x03, 0x5f
        /*0022*/ 	.short	0x0101


	//----- nvinfo : EIATTR_VRC_CTA_INIT_COUNT
	.align		4
        /*0024*/ 	.byte	0x02, 0x4a
	.zero		1
	.zero		1


	//----- nvinfo : EIATTR_EXIT_INSTR_OFFSETS
	.align		4
        /*0028*/ 	.byte	0x04, 0x1c
        /*002a*/ 	.short	(.L_160 - .L_159)


	//   ....[0]....
.L_159:
        /*002c*/ 	.word	0x00000010


	//----- nvinfo : EIATTR_MAX_THREADS
	.align		4
.L_160:
        /*0030*/ 	.byte	0x04, 0x05
        /*0032*/ 	.short	(.L_162 - .L_161)
.L_161:
        /*0034*/ 	.word	0x00000180
        /*0038*/ 	.word	0x00000001
        /*003c*/ 	.word	0x00000001


	//----- nvinfo : EIATTR_CBANK_PARAM_SIZE
	.align		4
.L_162:
        /*0040*/ 	.byte	0x03, 0x19
        /*0042*/ 	.short	0x0a80


	//----- nvinfo : EIATTR_PARAM_CBANK
	.align		4
        /*0044*/ 	.byte	0x04, 0x0a
        /*0046*/ 	.short	(.L_164 - .L_163)
	.align		4
.L_163:
        /*0048*/ 	.word	index@(.nv.constant0._ZN7cutlass13device_kernelIN5flash11enable_sm90INS1_16FlashAttnFwdSm90INS1_25CollectiveMainloopFwdSm90ILi2EN4cute5tupleIJNS5_1CILi1EEES8_S8_EEENS6_IJNS7_ILi64EEESA_SA_EEELi512ENS_6half_tEfNS_4arch4Sm90ELb0ELb0ELb0ELb1ELb0ELb1ELb0ELb0ELb0ELb1ELb1ELb0EEENS1_21CollectiveEpilogueFwdINS6_IJSA_NS7_ILi512EEESA_EEES9_SC_SE_Li256ELb1ELb1ELb1ELb0EEENS1_36VarlenDynamicPersistentTileSchedulerILi64ELi64ELi256ELi128ELb1ELb1ELb1ELb0ELb1ELb1EEEEEEEEEvNT_6ParamsE)
        /*004c*/ 	.short	0x0380
        /*004e*/ 	.short	0x0a80


	//----- nvinfo : EIATTR_SW_WAR
	.align		4
.L_164:
        /*0050*/ 	.byte	0x04, 0x36
        /*0052*/ 	.short	(.L_166 - .L_165)
.L_165:
        /*0054*/ 	.word	0x00000008
.L_166:


//--------------------- .nv.info._ZN7cutlass13device_kernelIN5flash11enable_sm90INS1_16FlashAttnFwdSm90INS1_25CollectiveMainloopFwdSm90ILi2EN4cute5tupleIJNS5_1CILi1EEES8_S8_EEENS6_IJNS7_ILi64EEESA_SA_EEELi512ENS_6half_tEfNS_4arch4Sm90ELb0ELb0ELb0ELb1ELb0ELb0ELb1ELb0ELb0ELb1ELb1ELb0EEENS1_21CollectiveEpilogueFwdINS6_IJSA_NS7_ILi512EEESA_EEES9_SC_SE_Li256ELb1ELb1ELb1ELb0EEENS1_36VarlenDynamicPersistentTileSchedulerILi64ELi64ELi256ELi128ELb1ELb1ELb1ELb0ELb1ELb1EEEEEEEEEvNT_6ParamsE --------------------------
	.section	.nv.info._ZN7cutlass13device_kernelIN5flash11enable_sm90INS1_16FlashAttnFwdSm90INS1_25CollectiveMainloopFwdSm90ILi2EN4cute5tupleIJNS5_1CILi1EEES8_S8_EEENS6_IJNS7_ILi64EEESA_SA_EEELi512ENS_6half_tEfNS_4arch4Sm90ELb0ELb0ELb0ELb1ELb0ELb0ELb1ELb0ELb0ELb1ELb1ELb0EEENS1_21CollectiveEpilogueFwdINS6_IJSA_NS7_ILi512EEESA_EEES9_SC_SE_Li256ELb1ELb1ELb1ELb0EEENS1_36VarlenDynamicPersistentTileSchedulerILi64ELi64ELi256ELi128ELb1ELb1ELb1ELb0ELb1ELb1EEEEEEEEEvNT_6ParamsE,"",@"SHT_CUDA_INFO"
	.sectionflags	@""
	.align	4


	//----- nvinfo : EIATTR_CUDA_API_VERSION
	.align		4
        /*0000*/ 	.byte	0x04, 0x37
        /*0002*/ 	.short	(.L_168 - .L_167)
.L_167:
        /*0004*/ 	.word	0x00000082


	//----- nvinfo : EIATTR_KPARAM_INFO
	.align		4
.L_168:
        /*0008*/ 	.byte	0x04, 0x17
        /*000a*/ 	.short	(.L_170 - .L_169)
.L_169:
        /*000c*/ 	.word	0x00000000
        /*0010*/ 	.short	0x0000
        /*0012*/ 	.short	0x0000
        /*0014*/ 	.byte	0x00, 0xf0, 0x01, 0x2e


	//----- nvinfo : EIATTR_SPARSE_MMA_MASK
	.align		4
.L_170:
        /*0018*/ 	.byte	0x03, 0x50
        /*001a*/ 	.short	0x0000


	//----- nvinfo : EIATTR_MAXREG_COUNT
	.align		4
        /*001c*/ 	.byte	0x03, 0x1b
        /*001e*/ 	.short	0x00a8


	//----- nvinfo : EIATTR_MERCURY_ISA_VERSION
	.align		4
        /*0020*/ 	.byte	0x03, 0x5f
        /*0022*/ 	.short	0x0101


	//----- nvinfo : EIATTR_VRC_CTA_INIT_COUNT
	.align		4
        /*0024*/ 	.byte	0x02, 0x4a
	.zero		1
	.zero		1


	//----- nvinfo : EIATTR_EXIT_INSTR_OFFSETS
	.align		4
        /*0028*/ 	.byte	0x04, 0x1c
        /*002a*/ 	.short	(.L_172 - .L_171)


	//   ....[0]....
.L_171:
        /*002c*/ 	.word	0x00000010


	//----- nvinfo : EIATTR_MAX_THREADS
	.align		4
.L_172:
        /*0030*/ 	.byte	0x04, 0x05
        /*0032*/ 	.short	(.L_174 - .L_173)
.L_173:
        /*0034*/ 	.word	0x00000180
        /*0038*/ 	.word	0x00000001
        /*003c*/ 	.word	0x00000001


	//----- nvinfo : EIATTR_CBANK_PARAM_SIZE
	.align		4
.L_174:
        /*0040*/ 	.byte	0x03, 0x19
        /*0042*/ 	.short	0x0b80


	//----- nvinfo : EIATTR_PARAM_CBANK
	.align		4
        /*0044*/ 	.byte	0x04, 0x0a
        /*0046*/ 	.short	(.L_176 - .L_175)
	.align		4
.L_175:
        /*0048*/ 	.word	index@(.nv.constant0._ZN7cutlass13device_kernelIN5flash11enable_sm90INS1_16FlashAttnFwdSm90INS1_25CollectiveMainloopFwdSm90ILi2EN4cute5tupleIJNS5_1CILi1EEES8_S8_EEENS6_IJNS7_ILi64EEESA_SA_EEELi512ENS_6half_tEfNS_4arch4Sm90ELb0ELb0ELb0ELb1ELb0ELb0ELb1ELb0ELb0ELb1ELb1ELb0EEENS1_21CollectiveEpilogueFwdINS6_IJSA_NS7_ILi512EEESA_EEES9_SC_SE_Li256ELb1ELb1ELb1ELb0EEENS1_36VarlenDynamicPersistentTileSchedulerILi64ELi64ELi256ELi128ELb1ELb1ELb1ELb0ELb1ELb1EEEEEEEEEvNT_6ParamsE)
        /*004c*/ 	.short	0x0380
        /*004e*/ 	.short	0x0b80


	//----- nvinfo : EIATTR_SW_WAR
	.align		4
.L_176:
        /*0050*/ 	.byte	0x04, 0x36
        /*0052*/ 	.short	(.L_178 - .L_177)
.L_177:
        /*0054*/ 	.word	0x00000008
.L_178:


//--------------------- .nv.info._ZN7cutlass13device_kernelIN5flash11enable_sm90INS1_16FlashAttnFwdSm90INS1_25CollectiveMainloopFwdSm90ILi2EN4cute5tupleIJNS5_1CILi1EEES8_S8_EEENS6_IJNS7_ILi64EEESA_SA_EEELi512ENS_6half_tEfNS_4arch4Sm90ELb0ELb0ELb0ELb1ELb0ELb1ELb1ELb0ELb0ELb1ELb1ELb0EEENS1_21CollectiveEpilogueFwdINS6_IJSA_NS7_ILi512EEESA_EEES9_SC_SE_Li256ELb1ELb1ELb1ELb0EEENS1_36VarlenDynamicPersistentTileSchedulerILi64ELi64ELi256ELi128ELb1ELb1ELb1ELb0ELb1ELb1EEEEEEEEEvNT_6ParamsE --------------------------
	.section	.nv.info._ZN7cutlass13device_kernelIN5flash11enable_sm90INS1_16FlashAttnFwdSm90INS1_25CollectiveMainloopFwdSm90ILi2EN4cute5tupleIJNS5_1CILi1EEES8_S8_EEENS6_IJNS7_ILi64EEESA_SA_EEELi512ENS_6half_tEfNS_4arch4Sm90ELb0ELb0ELb0ELb1ELb0ELb1ELb1ELb0ELb0ELb1ELb1ELb0EEENS1_21CollectiveEpilogueFwdINS6_IJSA_NS7_ILi512EEESA_EEES9_SC_SE_Li256ELb1ELb1ELb1ELb0EEENS1_36VarlenDynamicPersistentTileSchedulerILi64ELi64ELi256ELi128ELb1ELb1ELb1ELb0ELb1ELb1EEEEEEEEEvNT_6ParamsE,"",@"SHT_CUDA_INFO"
	.sectionflags	@""
	.align	4


	//----- nvinfo : EIATTR_CUDA_API_VERSION
	.align		4
        /*0000*/ 	.byte	0x04, 0x37
        /*0002*/ 	.short	(.L_180 - .L_179)
.L_179:
        /*0004*/ 	.word	0x00000082


	//----- nvinfo : EIATTR_KPARAM_INFO
	.align		4
.L_180:
        /*0008*/ 	.byte	0x04, 0x17
        /*000a*/ 	.short	(.L_182 - .L_181)
.L_181:
        /*000c*/ 	.word	0x00000000
        /*0010*/ 	.short	0x0000
        /*0012*/ 	.short	0x0000
        /*0014*/ 	.byte	0x00, 0xf0, 0x01, 0x2e


	//----- nvinfo : EIATTR_SPARSE_MMA_MASK
	.align		4
.L_182:
        /*0018*/ 	.byte	0x03, 0x50
        /*001a*/ 	.short	0x0000


	//----- nvinfo : EIATTR_MAXREG_COUNT
	.align		4
        /*001c*/ 	.byte	0x03, 0x1b
        /*001e*/ 	.short	0x00a8


	//----- nvinfo : EIATTR_MERCURY_ISA_VERSION
	.align		4
        /*0020*/ 	.byte	0x03, 0x5f
        /*0022*/ 	.short	0x0101


	//----- nvinfo : EIATTR_VRC_CTA_INIT_COUNT
	.align		4
        /*0024*/ 	.byte	0x02, 0x4a
	.zero		1
	.zero		1


	//----- nvinfo : EIATTR_EXIT_INSTR_OFFSETS
	.align		4
        /*0028*/ 	.byte	0x04, 0x1c
        /*002a*/ 	.short	(.L_184 - .L_183)


	//   ....[0]....
.L_183:
        /*002c*/ 	.word	0x00000010


	//----- nvinfo : EIATTR_MAX_THREADS
	.align		4
.L_184:
        /*0030*/ 	.byte	0x04, 0x05
        /*0032*/ 	.short	(.L_186 - .L_185)
.L_185:
        /*0034*/ 	.word	0x00000180
        /*0038*/ 	.word	0x00000001
        /*003c*/ 	.word	0x00000001


	//----- nvinfo : EIATTR_CBANK_PARAM_SIZE
	.align		4
.L_186:
        /*0040*/ 	.byte	0x03, 0x19
        /*0042*/ 	.short	0x0b80


	//----- nvinfo : EIATTR_PARAM_CBANK
	.align		4
        /*0044*/ 	.byte	0x04, 0x0a
        /*0046*/ 	.short	(.L_188 - .L_187)
	.align		4
.L_187:
        /*0048*/ 	.word	index@(.nv.constant0._ZN7cutlass13device_kernelIN5flash11enable_sm90INS1_16FlashAttnFwdSm90INS1_25CollectiveMainloopFwdSm90ILi2EN4cute5tupleIJNS5_1CILi1EEES8_S8_EEENS6_IJNS7_ILi64EEESA_SA_EEELi512ENS_6half_tEfNS_4arch4Sm90ELb0ELb0ELb0ELb1ELb0ELb1ELb1ELb0ELb0ELb1ELb1ELb0EEENS1_21CollectiveEpilogueFwdINS6_IJSA_NS7_ILi512EEESA_EEES9_SC_SE_Li256ELb1ELb1ELb1ELb0EEENS1_36VarlenDynamicPersistentTileSchedulerILi64ELi64ELi256ELi128ELb1ELb1ELb1ELb0ELb1ELb1EEEEEEEEEvNT_6ParamsE)
        /*004c*/ 	.short	0x0380
        /*004e*/ 	.short	0x0b80


	//----- nvinfo : EIATTR_SW_WAR
	.align		4
.L_188:
        /*0050*/ 	.byte	0x04, 0x36
        /*0052*/ 	.short	(.L_190 - .L_189)
.L_189:
        /*0054*/ 	.word	0x00000008
.L_190:


//--------------------- .nv.info._ZN7cutlass13device_kernelIN5flash11enable_sm90INS1_16FlashAttnFwdSm90INS1_25CollectiveMainloopFwdSm90ILi2EN4cute5tupleIJNS5_1CILi1EEES8_S8_EEENS6_IJNS7_ILi64EEESA_SA_EEELi512ENS_6half_tEfNS_4arch4Sm90ELb0ELb1ELb0ELb0ELb0ELb0ELb0ELb0ELb0ELb1ELb1ELb0EEENS1_21CollectiveEpilogueFwdINS6_IJSA_NS7_ILi512EEESA_EEES9_SC_SE_Li256ELb0ELb1ELb1ELb0EEENS1_19SingleTileSchedulerILb0ELb1ELb1ELi64EEEEEEEEEvNT_6ParamsE --------------------------
	.section	.nv.info._ZN7cutlass13device_kernelIN5flash11enable_sm90INS1_16FlashAttnFwdSm90INS1_25CollectiveMainloopFwdSm90ILi2EN4cute5tupleIJNS5_1CILi1EEES8_S8_EEENS6_IJNS7_ILi64EEESA_SA_EEELi512ENS_6half_tEfNS_4arch4Sm90ELb0ELb1ELb0ELb0ELb0ELb0ELb0ELb0ELb0ELb1ELb1ELb0EEENS1_21CollectiveEpilogueFwdINS6_IJSA_NS7_ILi512EEESA_EEES9_SC_SE_Li256ELb0ELb1ELb1ELb0EEENS1_19SingleTileSchedulerILb0ELb1ELb1ELi64EEEEEEEEEvNT_6ParamsE,"",@"SHT_CUDA_INFO"
	.sectionflags	@""
	.align	4


	//----- nvinfo : EIATTR_CUDA_API_VERSION
	.align		4
        /*0000*/ 	.byte	0x04, 0x37
        /*0002*/ 	.short	(.L_192 - .L_191)
.L_191:
        /*0004*/ 	.word	0x00000082


	//----- nvinfo : EIATTR_KPARAM_INFO
	.align		4
.L_192:
        /*0008*/ 	.byte	0x04, 0x17
        /*000a*/ 	.short	(.L_194 - .L_193)
.L_193:
        /*000c*/ 	.word	0x00000000
        /*0010*/ 	.short	0x0000
        /*0012*/ 	.short	0x0000
        /*0014*/ 	.byte	0x00, 0xf0, 0x01, 0x28


	//----- nvinfo : EIATTR_SPARSE_MMA_MASK
	.align		4
.L_194:
        /*0018*/ 	.byte	0x03, 0x50
        /*001a*/ 	.short	0x0000


	//----- nvinfo : EIATTR_MAXREG_COUNT
	.align		4
        /*001c*/ 	.byte	0x03, 0x1b
        /*001e*/ 	.short	0x00a8


	//----- nvinfo : EIATTR_MERCURY_ISA_VERSION
	.align		4
        /*0020*/ 	.byte	0x03, 0x5f
        /*0022*/ 	.short	0x0101


	//----- nvinfo : EIATTR_VRC_CTA_INIT_COUNT
	.align		4
        /*0024*/ 	.byte	0x02, 0x4a
	.zero		1
	.zero		1


	//----- nvinfo : EIATTR_EXIT_INSTR_OFFSETS
	.align		4
        /*0028*/ 	.byte	0x04, 0x1c
        /*002a*/ 	.short	(.L_196 - .L_195)


	//   ....[0]....
.L_195:
        /*002c*/ 	.word	0x00000010


	//----- nvinfo : EIATTR_MAX_THREADS
	.align		4
.L_196:
        /*0030*/ 	.byte	0x04, 0x05
        /*0032*/ 	.short	(.L_198 - .L_197)
.L_197:
        /*0034*/ 	.word	0x00000180
        /*0038*/ 	.word	0x00000001
        /*003c*/ 	.word	0x00000001


	//----- nvinfo : EIATTR_CBANK_PARAM_SIZE
	.align		4
.L_198:
        /*0040*/ 	.byte	0x03, 0x19
        /*0042*/ 	.short	0x0a00


	//----- nvinfo : EIATTR_PARAM_CBANK
	.align		4
        /*0044*/ 	.byte	0x04, 0x0a
        /*0046*/ 	.short	(.L_200 - .L_199)
	.align		4
.L_199:
        /*0048*/ 	.word	index@(.nv.constant0._ZN7cutlass13device_kernelIN5flash11enable_sm90INS1_16FlashAttnFwdSm90INS1_25CollectiveMainloopFwdSm90ILi2EN4cute5tupleIJNS5_1CILi1EEES8_S8_EEENS6_IJNS7_ILi64EEESA_SA_EEELi512ENS_6half_tEfNS_4arch4Sm90ELb0ELb1ELb0ELb0ELb0ELb0ELb0ELb0ELb0ELb1ELb1ELb0EEENS1_21CollectiveEpilogueFwdINS6_IJSA_NS7_ILi512EEESA_EEES9_SC_SE_Li256ELb0ELb1ELb1ELb0EEENS1_19SingleTileSchedulerILb0ELb1ELb1ELi64EEEEEEEEEvNT_6ParamsE)
        /*004c*/ 	.short	0x0380
        /*004e*/ 	.short	0x0a00


	//----- nvinfo : EIATTR_SW_WAR
	.align		4
.L_200:
        /*0050*/ 	.byte	0x04, 0x36
        /*0052*/ 	.short	(.L_202 - .L_201)
.L_201:
        /*0054*/ 	.word	0x00000008
.L_202:


//--------------------- .nv.info._ZN7cutlass13device_kernelIN5flash11enable_sm90INS1_16FlashAttnFwdSm90INS1_25CollectiveMainloopFwdSm90ILi2EN4cute5tupleIJNS5_1CILi1EEES8_S8_EEENS6_IJNS7_ILi64EEESA_SA_EEELi512ENS_6half_tEfNS_4arch4Sm90ELb0ELb1ELb0ELb0ELb0ELb0ELb1ELb0ELb0ELb1ELb1ELb0EEENS1_21CollectiveEpilogueFwdINS6_IJSA_NS7_ILi512EEESA_EEES9_SC_SE_Li256ELb0ELb1ELb1ELb0EEENS1_19SingleTileSchedulerILb0ELb1ELb1ELi64EEEEEEEEEvNT_6ParamsE --------------------------
	.section	.nv.info._ZN7cutlass13device_kernelIN5flash11enable_sm90INS1_16FlashAttnFwdSm90INS1_25CollectiveMainloopFwdSm90ILi2EN4cute5tupleIJNS5_1CILi1EEES8_S8_EEENS6_IJNS7_ILi64EEESA_SA_EEELi512ENS_6half_tEfNS_4arch4Sm90ELb0ELb1ELb0ELb0ELb0ELb0ELb1ELb0ELb0ELb1ELb1ELb0EEENS1_21CollectiveEpilogueFwdINS6_IJSA_NS7_ILi512EEESA_EEES9_SC_SE_Li256ELb0ELb1ELb1ELb0EEENS1_19SingleTileSchedulerILb0ELb1ELb1ELi64EEEEEEEEEvNT_6ParamsE,"",@"SHT_CUDA_INFO"
	.sectionflags	@""
	.align	4


	//----- nvinfo : EIATTR_CUDA_API_VERSION
	.align		4
        /*0000*/ 	.byte	0x04, 0x37
        /*0002*/ 	.short	(.L_204 - .L_203)
.L_203:
        /*0004*/ 	.word	0x00000082


	//----- nvinfo : EIATTR_KPARAM_INFO
	.align		4
.L_204:
        /*0008*/ 	.byte	0x04, 0x17
        /*000a*/ 	.short	(.L_206 - .L_205)
.L_205:
        /*000c*/ 	.word	0x00000000
        /*0010*/ 	.short	0x0000
        /*0012*/ 	.short	0x0000
        /*0014*/ 	.byte	0x00, 0xf0, 0x01, 0x2c


	//----- nvinfo : EIATTR_SPARSE_MMA_MASK
	.align		4
.L_206:
        /*0018*/ 	.byte	0x03, 0x50
        /*001a*/ 	.short	0x0000


	//----- nvinfo : EIATTR_MAXREG_COUNT
	.align		4
        /*001c*/ 	.byte	0x03, 0x1b
        /*001e*/ 	.short	0x00a8


	//----- nvinfo : EIATTR_MERCURY_ISA_VERSION
	.align		4
        /*0020*/ 	.byte	0x03, 0x5f
        /*0022*/ 	.short	0x0101


	//----- nvinfo : EIATTR_VRC_CTA_INIT_COUNT
	.align		4
        /*0024*/ 	.byte	0x02, 0x4a
	.zero		1
	.zero		1


	//----- nvinfo : EIATTR_EXIT_INSTR_OFFSETS
	.align		4
        /*0028*/ 	.byte	0x04, 0x1c
        /*002a*/ 	.short	(.L_208 - .L_207)


	//   ....[0]....
.L_207:
        /*002c*/ 	.word	0x00000010


	//----- nvinfo : EIATTR_MAX_THREADS
	.align		4
.L_208:
        /*0030*/ 	.byte	0x04, 0x05
        /*0032*/ 	.short	(.L_210 - .L_209)
.L_209:
        /*0034*/ 	.word	0x00000180
        /*0038*/ 	.word	0x00000001
        /*003c*/ 	.word	0x00000001


	//----- nvinfo : EIATTR_CBANK_PARAM_SIZE
	.align		4
.L_210:
        /*0040*/ 	.byte	0x03, 0x19
        /*0042*/ 	.short	0x0b00


	//----- nvinfo : EIATTR_PARAM_CBANK
	.align		4
        /*0044*/ 	.byte	0x04, 0x0a
        /*0046*/ 	.short	(.L_212 - .L_211)
	.align		4
.L_211:
        /*0048*/ 	.word	index@(.nv.constant0._ZN7cutlass13device_kernelIN5flash11enable_sm90INS1_16FlashAttnFwdSm90INS1_25CollectiveMainloopFwdSm90ILi2EN4cute5tupleIJNS5_1CILi1EEES8_S8_EEENS6_IJNS7_ILi64EEESA_SA_EEELi512ENS_6half_tEfNS_4arch4Sm90ELb0ELb1ELb0ELb0ELb0ELb0ELb1ELb0ELb0ELb1ELb1ELb0EEENS1_21CollectiveEpilogueFwdINS6_IJSA_NS7_ILi512EEESA_EEES9_SC_SE_Li256ELb0ELb1ELb1ELb0EEENS1_19SingleTileSchedulerILb0ELb1ELb1ELi64EEEEEEEEEvNT_6ParamsE)
        /*004c*/ 	.short	0x0380
        /*004e*/ 	.short	0x0b00


	//----- nvinfo : EIATTR_SW_WAR
	.align		4
.L_212:
        /*0050*/ 	.byte	0x04, 0x36
        /*0052*/ 	.short	(.L_214 - .L_213)
.L_213:
        /*0054*/ 	.word	0x00000008
.L_214:


//--------------------- .nv.info._ZN7cutlass13device_kernelIN5flash11enable_sm90INS1_16FlashAttnFwdSm90INS1_25CollectiveMainloopFwdSm90ILi2EN4cute5tupleIJNS5_1CILi1EEES8_S8_EEENS6_IJNS7_ILi64EEESA_SA_EEELi512ENS_6half_tEfNS_4arch4Sm90ELb0ELb1ELb0ELb1ELb0ELb0ELb0ELb0ELb0ELb1ELb1ELb0EEENS1_21CollectiveEpilogueFwdINS6_IJSA_NS7_ILi512EEESA_EEES9_SC_SE_Li256ELb1ELb1ELb1ELb0EEENS1_36VarlenDynamicPersistentTileSchedulerILi64ELi64ELi256ELi128ELb1ELb1ELb1ELb1ELb0ELb1EEEEEEEEEvNT_6ParamsE --------------------------
	.section	.nv.info._ZN7cutlass13device_kernelIN5flash11enable_sm90INS1_16FlashAttnFwdSm90INS1_25CollectiveMainloopFwdSm90ILi2EN4cute5tupleIJNS5_1CILi1EEES8_S8_EEENS6_IJNS7_ILi64EEESA_SA_EEELi512ENS_6half_tEfNS_4arch4Sm90ELb0ELb1ELb0ELb1ELb0ELb0ELb0ELb0ELb0ELb1ELb1ELb0EEENS1_21CollectiveEpilogueFwdINS6_IJSA_NS7_ILi512EEESA_EEES9_SC_SE_Li256ELb1ELb1ELb1ELb0EEENS1_36VarlenDynamicPersistentTileSchedulerILi64ELi64ELi256ELi128ELb1ELb1ELb1ELb1ELb0ELb1EEEEEEEEEvNT_6ParamsE,"",@"SHT_CUDA_INFO"
	.sectionflags	@""
	.align	4


	//----- nvinfo : EIATTR_CUDA_API_VERSION
	.align		4
        /*0000*/ 	.byte	0x04, 0x37
        /*0002*/ 	.short	(.L_216 - .L_215)
.L_215:
        /*0004*/ 	.word	0x00000082


	//----- nvinfo : EIATTR_KPARAM_INFO
	.align		4
.L_216:
        /*0008*/ 	.byte	0x04, 0x17
        /*000a*/ 	.short	(.L_218 - .L_217)
.L_217:
        /*000c*/ 	.word	0x00000000
        /*0010*/ 	.short	0x0000
        /*0012*/ 	.short	0x0000
        /*0014*/ 	.byte	0x00, 0xf0, 0x01, 0x2a


	//----- nvinfo : EIATTR_SPARSE_MMA_MASK
	.align		4
.L_218:
        /*0018*/ 	.byte	0x03, 0x50
        /*001a*/ 	.short	0x0000


	//----- nvinfo : EIATTR_MAXREG_COUNT
	.align		4
        /*001c*/ 	.byte	0x03, 0x1b
        /*001e*/ 	.short	0x00a8


	//----- nvinfo : EIATTR_MERCURY_ISA_VERSION
	.align		4
        /*0020*/ 	.byte	0x03, 0x5f
        /*0022*/ 	.short	0x0101


	//----- nvinfo : EIATTR_VRC_CTA_INIT_COUNT
	.align		4
        /*0024*/ 	.byte	0x02, 0x4a
	.zero		1
	.zero		1


	//----- nvinfo : EIATTR_EXIT_INSTR_OFFSETS
	.align		4
        /*0028*/ 	.byte	0x04, 0x1c
        /*002a*/ 	.short	(.L_220 - .L_219)


	//   ....[0]....
.L_219:
        /*002c*/ 	.word	0x00000010


	//----- nvinfo : EIATTR_MAX_THREADS
	.align		4
.L_220:
        /*0030*/ 	.byte	0x04, 0x05
        /*0032*/ 	.short	(.L_222 - .L_221)
.L_221:
        /*0034*/ 	.word	0x00000180
        /*0038*/ 	.word	0x00000001
        /*003c*/ 	.word	0x00000001


	//----- nvinfo : EIATTR_CBANK_PARAM_SIZE
	.align		4
.L_222:
        /*0040*/ 	.byte	0x03, 0x19
        /*0042*/ 	.short	0x0a80


	//----- nvinfo : EIATTR_PARAM_CBANK
	.align		4
        /*0044*/ 	.byte	0x04, 0x0a
        /*0046*/ 	.short	(.L_224 - .L_223)
	.align		4
.L_223:
        /*0048*/ 	.word	index@(.nv.constant0._ZN7cutlass13device_kernelIN5flash11enable_sm90INS1_16FlashAttnFwdSm90INS1_25CollectiveMainloopFwdSm90ILi2EN4cute5tupleIJNS5_1CILi1EEES8_S8_EEENS6_IJNS7_ILi64EEESA_SA_EEELi512ENS_6half_tEfNS_4arch4Sm90ELb0ELb1ELb0ELb1ELb0ELb0ELb0ELb0ELb0ELb1ELb1ELb0EEENS1_21CollectiveEpilogueFwdINS6_IJSA_NS7_ILi512EEESA_EEES9_SC_SE_Li256ELb1ELb1ELb1ELb0EEENS1_36VarlenDynamicPersistentTileSchedulerILi64ELi64ELi256ELi128ELb1ELb1ELb1ELb1ELb0ELb1EEEEEEEEEvNT_6ParamsE)
        /*004c*/ 	.short	0x0380
        /*004e*/ 	.short	0x0a80


	//----- nvinfo : EIATTR_SW_WAR
	.align		4
.L_224:
        /*0050*/ 	.byte	0x04, 0x36
        /*0052*/ 	.short	(.L_226 - .L_225)
.L_225:
        /*0054*/ 	.word	0x00000008
.L_226:


//--------------------- .nv.info._ZN7cutlass13device_kernelIN5flash11enable_sm90INS1_16FlashAttnFwdSm90INS1_25CollectiveMainloopFwdSm90ILi2EN4cute5tupleIJNS5_1CILi1EEES8_S8_EEENS6_IJNS7_ILi64EEESA_SA_EEELi512ENS_6half_tEfNS_4arch4Sm90ELb0ELb1ELb0ELb1ELb0ELb1ELb0ELb0ELb0ELb1ELb1ELb0EEENS1_21CollectiveEpilogueFwdINS6_IJSA_NS7_ILi512EEESA_EEES9_SC_SE_Li256ELb1ELb1ELb1ELb0EEENS1_36VarlenDynamicPersistentTileSchedulerILi64ELi64ELi256ELi128ELb1ELb1ELb1ELb1ELb0ELb1EEEEEEEEEvNT_6ParamsE --------------------------
	.section	.nv.info._ZN7cutlass13device_kernelIN5flash11enable_sm90INS1_16FlashAttnFwdSm90INS1_25CollectiveMainloopFwdSm90ILi2EN4cute5tupleIJNS5_1CILi1EEES8_S8_EEENS6_IJNS7_ILi64EEESA_SA_EEELi512ENS_6half_tEfNS_4arch4Sm90ELb0ELb1ELb0ELb1ELb0ELb1ELb0ELb0ELb0ELb1ELb1ELb0EEENS1_21CollectiveEpilogueFwdINS6_IJSA_NS7_ILi512EEESA_EEES9_SC_SE_Li256ELb1ELb1ELb1ELb0EEENS1_36VarlenDynamicPersistentTileSchedulerILi64ELi64ELi256ELi128ELb1ELb1ELb1ELb1ELb0ELb1EEEEEEEEEvNT_6ParamsE,"",@"SHT_CUDA_INFO"
	.sectionflags	@""
	.align	4


	//----- nvinfo : EIATTR_CUDA_API_VERSION
	.align		4
        /*0000*/ 	.byte	0x04, 0x37
        /*0002*/ 	.short	(.L_228 - .L_227)
.L_227:
        /*0004*/ 	.word	0x00000082


	//----- nvinfo : EIATTR_KPARAM_INFO
	.align		4
.L_228:
        /*0008*/ 	.byte	0x04, 0x17
        /*000a*/ 	.short	(.L_230 - .L_229)
.L_229:
        /*000c*/ 	.word	0x00000000
        /*0010*/ 	.short	0x0000
        /*0012*/ 	.short	0x0000
        /*0014*/ 	.byte	0x00, 0xf0, 0x01, 0x2a


	//----- nvinfo : EIATTR_SPARSE_MMA_MASK
	.align		4
.L_230:
        /*0018*/ 	.byte	0x03, 0x50
        /*001a*/ 	.short	0x0000


	//----- nvinfo : EIATTR_MAXREG_COUNT
	.align		4
        /*001c*/ 	.byte	0x03, 0x1b
        /*001e*/ 	.short	0x00a8


	//----- nvinfo : EIATTR_MERCURY_ISA_VERSION
	.align		4
        /*0020*/ 	.byte	0x03, 0x5f
        /*0022*/ 	.short	0x0101


	//----- nvinfo : EIATTR_VRC_CTA_INIT_COUNT
	.align		4
        /*0024*/ 	.byte	0x02, 0x4a
	.zero		1
	.zero		1


	//----- nvinfo : EIATTR_EXIT_INSTR_OFFSETS
	.align		4
        /*0028*/ 	.byte	0x04, 0x1c
        /*002a*/ 	.short	(.L_232 - .L_231)


	//   ....[0]....
.L_231:
        /*002c*/ 	.word	0x00000010


	//----- nvinfo : EIATTR_MAX_THREADS
	.align		4
.L_232:
        /*0030*/ 	.byte	0x04, 0x05
        /*0032*/ 	.short	(.L_234 - .L_233)
.L_233:
        /*0034*/ 	.word	0x00000180
        /*0038*/ 	.word	0x00000001
        /*003c*/ 	.word	0x00000001


	//----- nvinfo : EIATTR_CBANK_PARAM_SIZE
	.align		4
.L_234:
        /*0040*/ 	.byte	0x03, 0x19
        /*0042*/ 	.short	0x0a80


	//----- nvinfo : EIATTR_PARAM_CBANK
	.align		4
        /*0044*/ 	.byte	0x04, 0x0a
        /*0046*/ 	.short	(.L_236 - .L_235)
	.align		4
.L_235:
        /*0048*/ 	.word	index@(.nv.constant0._ZN7cutlass13device_kernelIN5flash11enable_sm90INS1_16FlashAttnFwdSm90INS1_25CollectiveMainloopFwdSm90ILi2EN4cute5tupleIJNS5_1CILi1EEES8_S8_EEENS6_IJNS7_ILi64EEESA_SA_EEELi512ENS_6half_tEfNS_4arch4Sm90ELb0ELb1ELb0ELb1ELb0ELb1ELb0ELb0ELb0ELb1ELb1ELb0EEENS1_21CollectiveEpilogueFwdINS6_IJSA_NS7_ILi512EEESA_EEES9_SC_SE_Li256ELb1ELb1ELb1ELb0EEENS1_36VarlenDynamicPersistentTileSchedulerILi64ELi64ELi256ELi128ELb1ELb1ELb1ELb1ELb0ELb1EEEEEEEEEvNT_6ParamsE)
        /*004c*/ 	.short	0x0380
        /*004e*/ 	.short	0x0a80


	//----- nvinfo : EIATTR_SW_WAR
	.align		4
.L_236:
        /*0050*/ 	.byte	0x04, 0x36
        /*0052*/ 	.short	(.L_238 - .L_237)
.L_237:
        /*0054*/ 	.word	0x00000008
.L_238:


//--------------------- .nv.info._ZN7cutlass13device_kernelIN5flash11enable_sm90INS1_16FlashAttnFwdSm90INS1_25CollectiveMainloopFwdSm90ILi2EN4cute5tupleIJNS5_1CILi1EEES8_S8_EEENS6_IJNS7_ILi64EEESA_SA_EEELi512ENS_6half_tEfNS_4arch4Sm90ELb0ELb1ELb0ELb1ELb0ELb0ELb1ELb0ELb0ELb1ELb1ELb0EEENS1_21CollectiveEpilogueFwdINS6_IJSA_NS7_ILi512EEESA_EEES9_SC_SE_Li256ELb1ELb1ELb1ELb0EEENS1_36VarlenDynamicPersistentTileSchedulerILi64ELi64ELi256ELi128ELb1ELb1ELb1ELb1ELb0ELb1EEEEEEEEEvNT_6ParamsE --------------------------
	.section	.nv.info._ZN7cutlass13device_kernelIN5flash11enable_sm90INS1_16FlashAttnFwdSm90INS1_25CollectiveMainloopFwdSm90ILi2EN4cute5tupleIJNS5_1CILi1EEES8_S8_EEENS6_IJNS7_ILi64EEESA_SA_EEELi512ENS_6half_tEfNS_4arch4Sm90ELb0ELb1ELb0ELb1ELb0ELb0ELb1ELb0ELb0ELb1ELb1ELb0EEENS1_21CollectiveEpilogueFwdINS6_IJSA_NS7_ILi512EEESA_EEES9_SC_SE_Li256ELb1ELb1ELb1ELb0EEENS1_36VarlenDynamicPersistentTileSchedulerILi64ELi64ELi256ELi128ELb1ELb1ELb1ELb1ELb0ELb1EEEEEEEEEvNT_6ParamsE,"",@"SHT_CUDA_INFO"
	.sectionflags	@""
	.align	4


	//----- nvinfo : EIATTR_CUDA_API_VERSION
	.align		4
        /*0000*/ 	.byte	0x04, 0x37
        /*0002*/ 	.short	(.L_240 - .L_239)
.L_239:
        /*0004*/ 	.word	0x00000082


	//----- nvinfo : EIATTR_KPARAM_INFO
	.align		4
.L_240:
        /*0008*/ 	.byte	0x04, 0x17
        /*000a*/ 	.short	(.L_242 - .L_241)
.L_241:
        /*000c*/ 	.word	0x00000000
        /*0010*/ 	.short	0x0000
        /*0012*/ 	.short	0x0000
        /*0014*/ 	.byte	0x00, 0xf0, 0x01, 0x2e


	//----- nvinfo : EIATTR_SPARSE_MMA_MASK
	.align		4
.L_242:
        /*0018*/ 	.byte	0x03, 0x50
        /*001a*/ 	.short	0x0000


	//----- nvinfo : EIATTR_MAXREG_COUNT
	.align		4
        /*001c*/ 	.byte	0x03, 0x1b
        /*001e*/ 	.short	0x00a8


	//----- nvinfo : EIATTR_MERCURY_ISA_VERSION
	.align		4
        /*0020*/ 	.byte	0x03, 0x5f
        /*0022*/ 	.short	0x0101


	//----- nvinfo : EIATTR_VRC_CTA_INIT_COUNT
	.align		4
        /*0024*/ 	.byte	0x02, 0x4a
	.zero		1
	.zero		1


	//----- nvinfo : EIATTR_EXIT_INSTR_OFFSETS
	.align		4
        /*0028*/ 	.byte	0x04, 0x1c
        /*002a*/ 	.short	(.L_244 - .L_243)


	//   ....[0]....
.L_243:
        /*002c*/ 	.word	0x00000010


	//----- nvinfo : EIATTR_MAX_THREADS
	.align		4
.L_244:
        /*0030*/ 	.byte	0x04, 0x05
        /*0032*/ 	.short	(.L_246 - .L_245)
.L_245:
        /*0034*/ 	.word	0x00000180
        /*0038*/ 	.word	0x00000001
        /*003c*/ 	.word	0x00000001


	//----- nvinfo : EIATTR_CBANK_PARAM_SIZE
	.align		4
.L_246:
        /*0040*/ 	.byte	0x03, 0x19
        /*0042*/ 	.short	0x0b80


	//----- nvinfo : EIATTR_PARAM_CBANK
	.align		4
        /*0044*/ 	.byte	0x04, 0x0a
        /*0046*/ 	.short	(.L_248 - .L_247)
	.align		4
.L_247:
        /*0048*/ 	.word	index@(.nv.constant0._ZN7cutlass13device_kernelIN5flash11enable_sm90INS1_16FlashAttnFwdSm90INS1_25CollectiveMainloopFwdSm90ILi2EN4cute5tupleIJNS5_1CILi1EEES8_S8_EEENS6_IJNS7_ILi64EEESA_SA_EEELi512ENS_6half_tEfNS_4arch4Sm90ELb0ELb1ELb0ELb1ELb0ELb0ELb1ELb0ELb0ELb1ELb1ELb0EEENS1_21CollectiveEpilogueFwdINS6_IJSA_NS7_ILi512EEESA_EEES9_SC_SE_Li256ELb1ELb1ELb1ELb0EEENS1_36VarlenDynamicPersistentTileSchedulerILi64ELi64ELi256ELi128ELb1ELb1ELb1ELb1ELb0ELb1EEEEEEEEEvNT_6ParamsE)
        /*004c*/ 	.short	0x0380
        /*004e*/ 	.short	0x0b80


	//----- nvinfo : EIATTR_SW_WAR
	.align		4
.L_248:
        /*0050*/ 	.byte	0x04, 0x36
        /*0052*/ 	.short	(.L_250 - .L_249)
.L_249:
        /*0054*/ 	.word	0x00000008
.L_250:


//--------------------- .nv.info._ZN7cutlass13device_kernelIN5flash11enable_sm90INS1_16FlashAttnFwdSm90INS1_25CollectiveMainloopFwdSm90ILi2EN4cute5tupleIJNS5_1CILi1EEES8_S8_EEENS6_IJNS7_ILi64EEESA_SA_EEELi512ENS_6half_tEfNS_4arch4Sm90ELb0ELb1ELb0ELb1ELb0ELb1ELb1ELb0ELb0ELb1ELb1ELb0EEENS1_21CollectiveEpilogueFwdINS6_IJSA_NS7_ILi512EEESA_EEES9_SC_SE_Li256ELb1ELb1ELb1ELb0EEENS1_36VarlenDynamicPersistentTileSchedulerILi64ELi64ELi256ELi128ELb1ELb1ELb1ELb1ELb0ELb1EEEEEEEEEvNT_6ParamsE --------------------------
	.section	.nv.info._ZN7cutlass13device_kernelIN5flash11enable_sm90INS1_16FlashAttnFwdSm90INS1_25CollectiveMainloopFwdSm90ILi2EN4cute5tupleIJNS5_1CILi1EEES8_S8_EEENS6_IJNS7_ILi64EEESA_SA_EEELi512ENS_6half_tEfNS_4arch4Sm90ELb0ELb1ELb0ELb1ELb0ELb1ELb1ELb0ELb0ELb1ELb1ELb0EEENS1_21CollectiveEpilogueFwdINS6_IJSA_NS7_ILi512EEESA_EEES9_SC_SE_Li256ELb1ELb1ELb1ELb0EEENS1_36VarlenDynamicPersistentTileSchedulerILi64ELi64ELi256ELi128ELb1ELb1ELb1ELb1ELb0ELb1EEEEEEEEEvNT_6ParamsE,"",@"SHT_CUDA_INFO"
	.sectionflags	@""
	.align	4


	//----- nvinfo : EIATTR_CUDA_API_VERSION
	.align		4
        /*0000*/ 	.byte	0x04, 0x37
        /*0002*/ 	.short	(.L_252 - .L_251)
.L_251:
        /*0004*/ 	.word	0x00000082


	//----- nvinfo : EIATTR_KPARAM_INFO
	.align		4
.L_252:
        /*0008*/ 	.byte	0x04, 0x17
        /*000a*/ 	.short	(.L_254 - .L_253)
.L_253:
        /*000c*/ 	.word	0x00000000
        /*0010*/ 	.short	0x0000
        /*0012*/ 	.short	0x0000
        /*0014*/ 	.byte	0x00, 0xf0, 0x01, 0x2e


	//----- nvinfo : EIATTR_SPARSE_MMA_MASK
	.align		4
.L_254:
        /*0018*/ 	.byte	0x03, 0x50
        /*001a*/ 	.short	0x0000


	//----- nvinfo : EIATTR_MAXREG_COUNT
	.align		4
        /*001c*/ 	.byte	0x03, 0x1b
        /*001e*/ 	.short	0x00a8


	//----- nvinfo : EIATTR_MERCURY_ISA_VERSION
	.align		4
        /*0020*/ 	.byte	0x03, 0x5f
        /*0022*/ 	.short	0x0101


	//----- nvinfo : EIATTR_VRC_CTA_INIT_COUNT
	.align		4
        /*0024*/ 	.byte	0x02, 0x4a
	.zero		1
	.zero		1


	//----- nvinfo : EIATTR_EXIT_INSTR_OFFSETS
	.align		4
        /*0028*/ 	.byte	0x04, 0x1c
        /*002a*/ 	.short	(.L_256 - .L_255)


	//   ....[0]....
.L_255:
        /*002c*/ 	.word	0x00000010


	//----- nvinfo : EIATTR_MAX_THREADS
	.align		4
.L_256:
        /*0030*/ 	.byte	0x04, 0x05
        /*0032*/ 	.short	(.L_258 - .L_257)
.L_257:
        /*0034*/ 	.word	0x00000180
        /*0038*/ 	.word	0x00000001
        /*003c*/ 	.word	0x00000001


	//----- nvinfo : EIATTR_CBANK_PARAM_SIZE
	.align		4
.L_258:
        /*0040*/ 	.byte	0x03, 0x19
        /*0042*/ 	.short	0x0b80


	//----- nvinfo : EIATTR_PARAM_CBANK
	.align		4
        /*0044*/ 	.byte	0x04, 0x0a
        /*0046*/ 	.short	(.L_260 - .L_259)
	.align		4
.L_259:
        /*0048*/ 	.word	index@(.nv.constant0._ZN7cutlass13device_kernelIN5flash11enable_sm90INS1_16FlashAttnFwdSm90INS1_25CollectiveMainloopFwdSm90ILi2EN4cute5tupleIJNS5_1CILi1EEES8_S8_EEENS6_IJNS7_ILi64EEESA_SA_EEELi512ENS_6half_tEfNS_4arch4Sm90ELb0ELb1ELb0ELb1ELb0ELb1ELb1ELb0ELb0ELb1ELb1ELb0EEENS1_21CollectiveEpilogueFwdINS6_IJSA_NS7_ILi512EEESA_EEES9_SC_SE_Li256ELb1ELb1ELb1ELb0EEENS1_36VarlenDynamicPersistentTileSchedulerILi64ELi64ELi256ELi128ELb1ELb1ELb1ELb1ELb0ELb1EEEEEEEEEvNT_6ParamsE)
        /*004c*/ 	.short	0x0380
        /*004e*/ 	.short	0x0b80


	//----- nvinfo : EIATTR_SW_WAR
	.align		4
.L_260:
        /*0050*/ 	.byte	0x04, 0x36
        /*0052*/ 	.short	(.L_262 - .L_261)
.L_261:
        /*0054*/ 	.word	0x00000008
.L_262:


//--------------------- .nv.info._ZN7cutlass13device_kernelIN5flash11enable_sm90INS1_16FlashAttnFwdSm90INS1_25CollectiveMainloopFwdSm90ILi2EN4cute5tupleIJNS5_1CILi1EEES8_S8_EEENS6_IJNS7_ILi64EEESA_SA_EEELi512ENS_6half_tEfNS_4arch4Sm90ELb1ELb0ELb0ELb0ELb0ELb0ELb0ELb0ELb0ELb1ELb1ELb0EEENS1_21CollectiveEpilogueFwdINS6_IJSA_NS7_ILi512EEESA_EEES9_SC_SE_Li256ELb0ELb1ELb1ELb0EEENS1_19SingleTileSchedulerILb0ELb1ELb1ELi64EEEEEEEEEvNT_6ParamsE --------------------------
	.section	.nv.info._ZN7cutlass13device_kernelIN5flash11enable_sm90INS1_16FlashAttnFwdSm90INS1_25CollectiveMainloopFwdSm90ILi2EN4cute5tupleIJNS5_1CILi1EEES8_S8_EEENS6_IJNS7_ILi64EEESA_SA_EEELi512ENS_6half_tEfNS_4arch4Sm90ELb1ELb0ELb0ELb0ELb0ELb0ELb0ELb0ELb0ELb1ELb1ELb0EEENS1_21CollectiveEpilogueFwdINS6_IJSA_NS7_ILi512EEESA_EEES9_SC_SE_Li256ELb0ELb1ELb1ELb0EEENS1_19SingleTileSchedulerILb0ELb1ELb1ELi64EEEEEEEEEvNT_6ParamsE,"",@"SHT_CUDA_INFO"
	.sectionflags	@""
	.align	4


	//----- nvinfo : EIATTR_CUDA_API_VERSION
	.align		4
        /*0000*/ 	.byte	0x04, 0x37
        /*0002*/ 	.short	(.L_264 - .L_263)
.L_263:
        /*0004*/ 	.word	0x00000082


	//----- nvinfo : EIATTR_KPARAM_INFO
	.align		4
.L_264:
        /*0008*/ 	.byte	0x04, 0x17
        /*000a*/ 	.short	(.L_266 - .L_265)
.L_265:
        /*000c*/ 	.word	0x00000000
        /*0010*/ 	.short	0x0000
        /*0012*/ 	.short	0x0000
        /*0014*/ 	.byte	0x00, 0xf0, 0x01, 0x28


	//----- nvinfo : EIATTR_SPARSE_MMA_MASK
	.align		4
.L_266:
        /*0018*/ 	.byte	0x03, 0x50
        /*001a*/ 	.short	0x0000


	//----- nvinfo : EIATTR_MAXREG_COUNT
	.align		4
        /*001c*/ 	.byte	0x03, 0x1b
        /*001e*/ 	.short	0x00a8


	//----- nvinfo : EIATTR_MERCURY_ISA_VERSION
	.align		4
        /*0020*/ 	.byte	0x03, 0x5f
        /*0022*/ 	.short	0x0101


	//----- nvinfo : EIATTR_VRC_CTA_INIT_COUNT
	.align		4
        /*0024*/ 	.byte	0x02, 0x4a
	.zero		1
	.zero		1


	//----- nvinfo : EIATTR_EXIT_INSTR_OFFSETS
	.align		4
        /*0028*/ 	.byte	0x04, 0x1c
        /*002a*/ 	.short	(.L_268 - .L_267)


	//   ....[0]....
.L_267:
        /*002c*/ 	.word	0x00000010


	//----- nvinfo : EIATTR_MAX_THREADS
	.align		4
.L_268:
        /*0030*/ 	.byte	0x04, 0x05
        /*0032*/ 	.short	(.L_270 - .L_269)
.L_269:
        /*0034*/ 	.word	0x00000180
        /*0038*/ 	.word	0x00000001
        /*003c*/ 	.word	0x00000001


	//----- nvinfo : EIATTR_CBANK_PARAM_SIZE
	.align		4
.L_270:
        /*0040*/ 	.byte	0x03, 0x19
        /*0042*/ 	.short	0x0a00


	//----- nvinfo : EIATTR_PARAM_CBANK
	.align		4
        /*0044*/ 	.byte	0x04, 0x0a
        /*0046*/ 	.short	(.L_272 - .L_271)
	.align		4
.L_271:
        /*0048*/ 	.word	index@(.nv.constant0._ZN7cutlass13device_kernelIN5flash11enable_sm90INS1_16FlashAttnFwdSm90INS1_25CollectiveMainloopFwdSm90ILi2EN4cute5tupleIJNS5_1CILi1EEES8_S8_EEENS6_IJNS7_ILi64EEESA_SA_EEELi512ENS_6half_tEfNS_4arch4Sm90ELb1ELb0ELb0ELb0ELb0ELb0ELb0ELb0ELb0ELb1ELb1ELb0EEENS1_21CollectiveEpilogueFwdINS6_IJSA_NS7_ILi512EEESA_EEES9_SC_SE_Li256ELb0ELb1ELb1ELb0EEENS1_19SingleTileSchedulerILb0ELb1ELb1ELi64EEEEEEEEEvNT_6ParamsE)
        /*004c*/ 	.short	0x0380
        /*004e*/ 	.short	0x0a00


	//----- nvinfo : EIATTR_SW_WAR
	.align		4
.L_272:
        /*0050*/ 	.byte	0x04, 0x36
        /*0052*/ 	.short	(.L_274 - .L_273)
.L_273:
        /*0054*/ 	.word	0x00000008
.L_274:


//--------------------- .nv.info._ZN7cutlass13device_kernelIN5flash11enable_sm90INS1_16FlashAttnFwdSm90INS1_25CollectiveMainloopFwdSm90ILi2EN4cute5tupleIJNS5_1CILi1EEES8_S8_EEENS6_IJNS7_ILi64EEESA_SA_EEELi512ENS_6half_tEfNS_4arch4Sm90ELb1ELb0ELb0ELb0ELb0ELb0ELb1ELb0ELb0ELb1ELb1ELb0EEENS1_21CollectiveEpilogueFwdINS6_IJSA_NS7_ILi512EEESA_EEES9_SC_SE_Li256ELb0ELb1ELb1ELb0EEENS1_19SingleTileSchedulerILb0ELb1ELb1ELi64EEEEEEEEEvNT_6ParamsE --------------------------
	.section	.nv.info._ZN7cutlass13device_kernelIN5flash11enable_sm90INS1_16FlashAttnFwdSm90INS1_25CollectiveMainloopFwdSm90ILi2EN4cute5tupleIJNS5_1CILi1EEES8_S8_EEENS6_IJNS7_ILi64EEESA_SA_EEELi512ENS_6half_tEfNS_4arch4Sm90ELb1ELb0ELb0ELb0ELb0ELb0ELb1ELb0ELb0ELb1ELb1ELb0EEENS1_21CollectiveEpilogueFwdINS6_IJSA_NS7_ILi512EEESA_EEES9_SC_SE_Li256ELb0ELb1ELb1ELb0EEENS1_19SingleTileSchedulerILb0ELb1ELb1ELi64EEEEEEEEEvNT_6ParamsE,"",@"SHT_CUDA_INFO"
	.sectionflags	@""
	.align	4


	//----- nvinfo : EIATTR_CUDA_API_VERSION
	.align		4
        /*0000*/ 	.byte	0x04, 0x37
        /*0002*/ 	.short	(.L_276 - .L_275)
.L_275:
        /*0004*/ 	.word	0x00000082


	//----- nvinfo : EIATTR_KPARAM_INFO
	.align		4
.L_276:
        /*0008*/ 	.byte	0x04, 0x17
        /*000a*/ 	.short	(.L_278 - .L_277)
.L_277:
        /*000c*/ 	.word	0x00000000
        /*0010*/ 	.short	0x0000
        /*0012*/ 	.short	0x0000
        /*0014*/ 	.byte	0x00, 0xf0, 0x01, 0x2c


	//----- nvinfo : EIATTR_SPARSE_MMA_MASK
	.align		4
.L_278:
        /*0018*/ 	.byte	0x03, 0x50
        /*001a*/ 	.short	0x0000


	//----- nvinfo : EIATTR_MAXREG_COUNT
	.align		4
        /*001c*/ 	.byte	0x03, 0x1b
        /*001e*/ 	.short	0x00a8


	//----- nvinfo : EIATTR_MERCURY_ISA_VERSION
	.align		4
        /*0020*/ 	.byte	0x03, 0x5f
        /*0022*/ 	.short	0x0101


	//----- nvinfo : EIATTR_VRC_CTA_INIT_COUNT
	.align		4
        /*0024*/ 	.byte	0x02, 0x4a
	.zero		1
	.zero		1


	//----- nvinfo : EIATTR_EXIT_INSTR_OFFSETS
	.align		4
        /*0028*/ 	.byte	0x04, 0x1c
        /*002a*/ 	.short	(.L_280 - .L_279)


	//   ....[0]....
.L_279:
        /*002c*/ 	.word	0x00000010


	//----- nvinfo : EIATTR_MAX_THREADS
	.align		4
.L_280:
        /*0030*/ 	.byte	0x04, 0x05
        /*0032*/ 	.short	(.L_282 - .L_281)
.L_281:
        /*0034*/ 	.word	0x00000180
        /*0038*/ 	.word	0x00000001
        /*003c*/ 	.word	0x00000001


	//----- nvinfo : EIATTR_CBANK_PARAM_SIZE
	.align		4
.L_282:
        /*0040*/ 	.byte	0x03, 0x19
        /*0042*/ 	.short	0x0b00


	//----- nvinfo : EIATTR_PARAM_CBANK
	.align		4
        /*0044*/ 	.byte	0x04, 0x0a
        /*0046*/ 	.short	(.L_284 - .L_283)
	.align		4
.L_283:
        /*0048*/ 	.word	index@(.nv.constant0._ZN7cutlass13device_kernelIN5flash11enable_sm90INS1_16FlashAttnFwdSm90INS1_25CollectiveMainloopFwdSm90ILi2EN4cute5tupleIJNS5_1CILi1EEES8_S8_EEENS6_IJNS7_ILi64EEESA_SA_EEELi512ENS_6half_tEfNS_4arch4Sm90ELb1ELb0ELb0ELb0ELb0ELb0ELb1ELb0ELb0ELb1ELb1ELb0EEENS1_21CollectiveEpilogueFwdINS6_IJSA_NS7_ILi512EEESA_EEES9_SC_SE_Li256ELb0ELb1ELb1ELb0EEENS1_19SingleTileSchedulerILb0ELb1ELb1ELi64EEEEEEEEEvNT_6ParamsE)
        /*004c*/ 	.short	0x0380
        /*004e*/ 	.short	0x0b00


	//----- nvinfo : EIATTR_SW_WAR
	.align		4
.L_284:
        /*0050*/ 	.byte	0x04, 0x36
        /*0052*/ 	.short	(.L_286 - .L_285)
.L_285:
        /*0054*/ 	.word	0x00000008
.L_286:


//--------------------- .nv.info._ZN7cutlass13device_kernelIN5flash11enable_sm90INS1_16FlashAttnFwdSm90INS1_25CollectiveMainloopFwdSm90ILi2EN4cute5tupleIJNS5_1CILi1EEES8_S8_EEENS6_IJNS7_ILi64EEESA_SA_EEELi512ENS_6half_tEfNS_4arch4Sm90ELb1ELb0ELb0ELb1ELb0ELb0ELb0ELb0ELb0ELb1ELb1ELb0EEENS1_21CollectiveEpilogueFwdINS6_IJSA_NS7_ILi512EEESA_EEES9_SC_SE_Li256ELb1ELb1ELb1ELb0EEENS1_36VarlenDynamicPersistentTileSchedulerILi64ELi64ELi256ELi128ELb1ELb1ELb1ELb1ELb1ELb1EEEEEEEEEvNT_6ParamsE --------------------------
	.section	.nv.info._ZN7cutlass13device_kernelIN5flash11enable_sm90INS1_16FlashAttnFwdSm90INS1_25CollectiveMainloopFwdSm90ILi2EN4cute5tupleIJNS5_1CILi1EEES8_S8_EEENS6_IJNS7_ILi64EEESA_SA_EEELi512ENS_6half_tEfNS_4arch4Sm90ELb1ELb0ELb0ELb1ELb0ELb0ELb0ELb0ELb0ELb1ELb1ELb0EEENS1_21CollectiveEpilogueFwdINS6_IJSA_NS7_ILi512EEESA_EEES9_SC_SE_Li256ELb1ELb1ELb1ELb0EEENS1_36VarlenDynamicPersistentTileSchedulerILi64ELi64ELi256ELi128ELb1ELb1ELb1ELb1ELb1ELb1EEEEEEEEEvNT_6ParamsE,"",@"SHT_CUDA_INFO"
	.sectionflags	@""
	.align	4


	//----- nvinfo : EIATTR_CUDA_API_VERSION
	.align		4
        /*0000*/ 	.byte	0x04, 0x37
        /*0002*/ 	.short	(.L_288 - .L_287)
.L_287:
        /*0004*/ 	.word	0x00000082


	//----- nvinfo : EIATTR_KPARAM_INFO
	.align		4
.L_288:
        /*0008*/ 	.byte	0x04, 0x17
        /*000a*/ 	.short	(.L_290 - .L_289)
.L_289:
        /*000c*/ 	.word	0x00000000
        /*0010*/ 	.short	0x0000
        /*0012*/ 	.short	0x0000
        /*0014*/ 	.byte	0x00, 0xf0, 0x01, 0x2a


	//----- nvinfo : EIATTR_SPARSE_MMA_MASK
	.align		4
.L_290:
        /*0018*/ 	.byte	0x03, 0x50
        /*001a*/ 	.short	0x0000


	//----- nvinfo : EIATTR_MAXREG_COUNT
	.align		4
        /*001c*/ 	.byte	0x03, 0x1b
        /*001e*/ 	.short	0x00a8


	//----- nvinfo : EIATTR_MERCURY_ISA_VERSION
	.align		4
        /*0020*/ 	.byte	0x03, 0x5f
        /*0022*/ 	.short	0x0101


	//----- nvinfo : EIATTR_VRC_CTA_INIT_COUNT
	.align		4
        /*0024*/ 	.byte	0x02, 0x4a
	.zero		1
	.zero		1


	//----- nvinfo : EIATTR_EXIT_INSTR_OFFSETS
	.align		4
        /*0028*/ 	.byte	0x04, 0x1c
        /*002a*/ 	.short	(.L_292 - .L_291)


	//   ....[0]....
.L_291:
        /*002c*/ 	.word	0x00000010


	//----- nvinfo : EIATTR_MAX_THREADS
	.align		4
.L_292:
        /*0030*/ 	.byte	0x04, 0x05
        /*0032*/ 	.short	(.L_294 - .L_293)
.L_293:
        /*0034*/ 	.word	0x00000180
        /*0038*/ 	.word	0x00000001
        /*003c*/ 	.word	0x00000001


	//----- nvinfo : EIATTR_CBANK_PARAM_SIZE
	.align		4
.L_294:
        /*0040*/ 	.byte	0x03, 0x19
        /*0042*/ 	.short	0x0a80


	//----- nvinfo : EIATTR_PARAM_CBANK
	.align		4
        /*0044*/ 	.byte	0x04, 0x0a
        /*0046*/ 	.short	(.L_296 - .L_295)
	.align		4
.L_295:
        /*0048*/ 	.word	index@(.nv.constant0._ZN7cutlass13device_kernelIN5flash11enable_sm90INS1_16FlashAttnFwdSm90INS1_25CollectiveMainloopFwdSm90ILi2EN4cute5tupleIJNS5_1CILi1EEES8_S8_EEENS6_IJNS7_ILi64EEESA_SA_EEELi512ENS_6half_tEfNS_4arch4Sm90ELb1ELb0ELb0ELb1ELb0ELb0ELb0ELb0ELb0ELb1ELb1ELb0EEENS1_21CollectiveEpilogueFwdINS6_IJSA_NS7_ILi512EEESA_EEES9_SC_SE_Li256ELb1ELb1ELb1ELb0EEENS1_36VarlenDynamicPersistentTileSchedulerILi64ELi64ELi256ELi128ELb1ELb1ELb1ELb1ELb1ELb1EEEEEEEEEvNT_6ParamsE)
        /*004c*/ 	.short	0x0380
        /*004e*/ 	.short	0x0a80


	//----- nvinfo : EIATTR_SW_WAR
	.align		4
.L_296:
        /*0050*/ 	.byte	0x04, 0x36
        /*0052*/ 	.short	(.L_298 - .L_297)
.L_297:
        /*0054*/ 	.word	0x00000008
.L_298:


//--------------------- .nv.info._ZN7cutlass13device_kernelIN5flash11enable_sm90INS1_16FlashAttnFwdSm90INS1_25CollectiveMainloopFwdSm90ILi2EN4cute5tupleIJNS5_1CILi1EEES8_S8_EEENS6_IJNS7_ILi64EEESA_SA_EEELi512ENS_6half_tEfNS_4arch4Sm90ELb1ELb0ELb0ELb1ELb0ELb1ELb0ELb0ELb0ELb1ELb1ELb0EEENS1_21CollectiveEpilogueFwdINS6_IJSA_NS7_ILi512EEESA_EEES9_SC_SE_Li256ELb1ELb1ELb1ELb0EEENS1_36VarlenDynamicPersistentTileSchedulerILi64ELi64ELi256ELi128ELb1ELb1ELb1ELb1ELb1ELb1EEEEEEEEEvNT_6ParamsE --------------------------
	.section	.nv.info._ZN7cutlass13device_kernelIN5flash11enable_sm90INS1_16FlashAttnFwdSm90INS1_25CollectiveMainloopFwdSm90ILi2EN4cute5tupleIJNS5_1CILi1EEES8_S8_EEENS6_IJNS7_ILi64EEESA_SA_EEELi512ENS_6half_tEfNS_4arch4Sm90ELb1ELb0ELb0ELb1ELb0ELb1ELb0ELb0ELb0ELb1ELb1ELb0EEENS1_21CollectiveEpilogueFwdINS6_IJSA_NS7_ILi512EEESA_EEES9_SC_SE_Li256ELb1ELb1ELb1ELb0EEENS1_36VarlenDynamicPersistentTileSchedulerILi64ELi64ELi256ELi128ELb1ELb1ELb1ELb1ELb1ELb1EEEEEEEEEvNT_6ParamsE,"",@"SHT_CUDA_INFO"
	.sectionflags	@""
	.align	4


	//----- nvinfo : EIATTR_CUDA_API_VERSION
	.align		4
        /*0000*/ 	.byte	0x04, 0x37
        /*0002*/ 	.short	(.L_300 - .L_299)
.L_299:
        /*0004*/ 	.word	0x00000082


	//----- nvinfo : EIATTR_KPARAM_INFO
	.align		4
.L_300:
        /*0008*/ 	.byte	0x04, 0x17
        /*000a*/ 	.short	(.L_302 - .L_301)
.L_301:
        /*000c*/ 	.word	0x00000000
        /*0010*/ 	.short	0x0000
        /*0012*/ 	.short	0x0000
        /*0014*/ 	.byte	0x00, 0xf0, 0x01, 0x2a


	//----- nvinfo : EIATTR_SPARSE_MMA_MASK
	.align		4
.L_302:
        /*0018*/ 	.byte	0x03, 0x50
        /*001a*/ 	.short	0x0000


	//----- nvinfo : EIATTR_MAXREG_COUNT
	.align		4
        /*001c*/ 	.byte	0x03, 0x1b
        /*001e*/ 	.short	0x00a8


	//----- nvinfo : EIATTR_MERCURY_ISA_VERSION
	.align		4
        /*0020*/ 	.byte	0x03, 0x5f
        /*0022*/ 	.short	0x0101


	//----- nvinfo : EIATTR_VRC_CTA_INIT_COUNT
	.align		4
        /*0024*/ 	.byte	0x02, 0x4a
	.zero		1
	.zero		1


	//----- nvinfo : EIATTR_EXIT_INSTR_OFFSETS
	.align		4
        /*0028*/ 	.byte	0x04, 0x1c
        /*002a*/ 	.short	(.L_304 - .L_303)


	//   ....[0]....
.L_303:
        /*002c*/ 	.word	0x00000010


	//----- nvinfo : EIATTR_MAX_THREADS
	.align		4
.L_304:
        /*0030*/ 	.byte	0x04, 0x05
        /*0032*/ 	.short	(.L_306 - .L_305)
.L_305:
        /*0034*/ 	.word	0x00000180
        /*0038*/ 	.word	0x00000001
        /*003c*/ 	.word	0x00000001


	//----- nvinfo : EIATTR_CBANK_PARAM_SIZE
	.align		4
.L_306:
        /*0040*/ 	.byte	0x03, 0x19
        /*0042*/ 	.short	0x0a80


	//----- nvinfo : EIATTR_PARAM_CBANK
	.align		4
        /*0044*/ 	.byte	0x04, 0x0a
        /*0046*/ 	.short	(.L_308 - .L_307)
	.align		4
.L_307:
        /*0048*/ 	.word	index@(.nv.constant0._ZN7cutlass13device_kernelIN5flash11enable_sm90INS1_16FlashAttnFwdSm90INS1_25CollectiveMainloopFwdSm90ILi2EN4cute5tupleIJNS5_1CILi1EEES8_S8_EEENS6_IJNS7_ILi64EEESA_SA_EEELi512ENS_6half_tEfNS_4arch4Sm90ELb1ELb0ELb0ELb1ELb0ELb1ELb0ELb0ELb0ELb1ELb1ELb0EEENS1_21CollectiveEpilogueFwdINS6_IJSA_NS7_ILi512EEESA_EEES9_SC_SE_Li256ELb1ELb1ELb1ELb0EEENS1_36VarlenDynamicPersistentTileSchedulerILi64ELi64ELi256ELi128ELb1ELb1ELb1ELb1ELb1ELb1EEEEEEEEEvNT_6ParamsE)
        /*004c*/ 	.short	0x0380
        /*004e*/ 	.short	0x0a80


	//----- nvinfo : EIATTR_SW_WAR
	.align		4
.L_308:
        /*0050*/ 	.byte	0x04, 0x36
        /*0052*/ 	.short	(.L_310 - .L_309)
.L_309:
        /*0054*/ 	.word	0x00000008
.L_310:


//--------------------- .nv.info._ZN7cutlass13device_kernelIN5flash11enable_sm90INS1_16FlashAttnFwdSm90INS1_25CollectiveMainloopFwdSm90ILi2EN4cute5tupleIJNS5_1CILi1EEES8_S8_EEENS6_IJNS7_ILi64EEESA_SA_EEELi512ENS_6half_tEfNS_4arch4Sm90ELb1ELb0ELb0ELb1ELb0ELb0ELb1ELb0ELb0ELb1ELb1ELb0EEENS1_21CollectiveEpilogueFwdINS6_IJSA_NS7_ILi512EEESA_EEES9_SC_SE_Li256ELb1ELb1ELb1ELb0EEENS1_36VarlenDynamicPersistentTileSchedulerILi64ELi64ELi256ELi128ELb1ELb1ELb1ELb1ELb1ELb1EEEEEEEEEvNT_6ParamsE --------------------------
	.section	.nv.info._ZN7cutlass13device_kernelIN5flash11enable_sm90INS1_16FlashAttnFwdSm90INS1_25CollectiveMainloopFwdSm90ILi2EN4cute5tupleIJNS5_1CILi1EEES8_S8_EEENS6_IJNS7_ILi64EEESA_SA_EEELi512ENS_6half_tEfNS_4arch4Sm90ELb1ELb0ELb0ELb1ELb0ELb0ELb1ELb0ELb0ELb1ELb1ELb0EEENS1_21CollectiveEpilogueFwdINS6_IJSA_NS7_ILi512EEESA_EEES9_SC_SE_Li256ELb1ELb1ELb1ELb0EEENS1_36VarlenDynamicPersistentTileSchedulerILi64ELi64ELi256ELi128ELb1ELb1ELb1ELb1ELb1ELb1EEEEEEEEEvNT_6ParamsE,"",@"SHT_CUDA_INFO"
	.sectionflags	@""
	.align	4


	//----- nvinfo : EIATTR_CUDA_API_VERSION
	.align		4
        /*0000*/ 	.byte	0x04, 0x37
        /*0002*/ 	.short	(.L_312 - .L_311)
.L_311:
        /*0004*/ 	.word	0x00000082


	//----- nvinfo : EIATTR_KPARAM_INFO
	.align		4
.L_312:
        /*0008*/ 	.byte	0x04, 0x17
        /*000a*/ 	.short	(.L_314 - .L_313)
.L_313:
        /*000c*/ 	.word	0x00000000
        /*0010*/ 	.short	0x0000
        /*0012*/ 	.short	0x0000
        /*0014*/ 	.byte	0x00, 0xf0, 0x01, 0x2e


	//----- nvinfo : EIATTR_SPARSE_MMA_MASK
	.align		4
.L_314:
        /*0018*/ 	.byte	0x03, 0x50
        /*001a*/ 	.short	0x0000


	//----- nvinfo : EIATTR_MAXREG_COUNT
	.align		4
        /*001c*/ 	.byte	0x03, 0x1b
        /*001e*/ 	.short	0x00a8


	//----- nvinfo : EIATTR_MERCURY_ISA_VERSION
	.align		4
        /*0020*/ 	.byte	0x03, 0x5f
        /*0022*/ 	.short	0x0101


	//----- nvinfo : EIATTR_VRC_CTA_INIT_COUNT
	.align		4
        /*0024*/ 	.byte	0x02, 0x4a
	.zero		1
	.zero		1


	//----- nvinfo : EIATTR_EXIT_INSTR_OFFSETS
	.align		4
        /*0028*/ 	.byte	0x04, 0x1c
        /*002a*/ 	.short	(.L_316 - .L_315)


	//   ....[0]....
.L_315:
        /*002c*/ 	.word	0x00000010


	//----- nvinfo : EIATTR_MAX_THREADS
	.align		4
.L_316:
        /*0030*/ 	.byte	0x04, 0x05
        /*0032*/ 	.short	(.L_318 - .L_317)
.L_317:
        /*0034*/ 	.word	0x00000180
        /*0038*/ 	.word	0x00000001
        /*003c*/ 	.word	0x00000001


	//----- nvinfo : EIATTR_CBANK_PARAM_SIZE
	.align		4
.L_318:
        /*0040*/ 	.byte	0x03, 0x19
        /*0042*/ 	.short	0x0b80


	//----- nvinfo : EIATTR_PARAM_CBANK
	.align		4
        /*0044*/ 	.byte	0x04, 0x0a
        /*0046*/ 	.short	(.L_320 - .L_319)
	.align		4
.L_319:
        /*0048*/ 	.word	index@(.nv.constant0._ZN7cutlass13device_kernelIN5flash11enable_sm90INS1_16FlashAttnFwdSm90INS1_25CollectiveMainloopFwdSm90ILi2EN4cute5tupleIJNS5_1CILi1EEES8_S8_EEENS6_IJNS7_ILi64EEESA_SA_EEELi512ENS_6half_tEfNS_4arch4Sm90ELb1ELb0ELb0ELb1ELb0ELb0ELb1ELb0ELb0ELb1ELb1ELb0EEENS1_21CollectiveEpilogueFwdINS6_IJSA_NS7_ILi512EEESA_EEES9_SC_SE_Li256ELb1ELb1ELb1ELb0EEENS1_36VarlenDynamicPersistentTileSchedulerILi64ELi64ELi256ELi128ELb1ELb1ELb1ELb1ELb1ELb1EEEEEEEEEvNT_6ParamsE)
        /*004c*/ 	.short	0x0380
        /*004e*/ 	.short	0x0b80


	//----- nvinfo : EIATTR_SW_WAR
	.align		4
.L_320:
        /*0050*/ 	.byte	0x04, 0x36
        /*0052*/ 	.short	(.L_322 - .L_321)
.L_321:
        /*0054*/ 	.word	0x00000008
.L_322:


//--------------------- .nv.info._ZN7cutlass13device_kernelIN5flash11enable_sm90INS1_16FlashAttnFwdSm90INS1_25CollectiveMainloopFwdSm90ILi2EN4cute5tupleIJNS5_1CILi1EEES8_S8_EEENS6_IJNS7_ILi64EEESA_SA_EEELi512ENS_6half_tEfNS_4arch4Sm90ELb1ELb0ELb0ELb1ELb0ELb1ELb1ELb0ELb0ELb1ELb1ELb0EEENS1_21CollectiveEpilogueFwdINS6_IJSA_NS7_ILi512EEESA_EEES9_SC_SE_Li256ELb1ELb1ELb1ELb0EEENS1_36VarlenDynamicPersistentTileSchedulerILi64ELi64ELi256ELi128ELb1ELb1ELb1ELb1ELb1ELb1EEEEEEEEEvNT_6ParamsE --------------------------
	.section	.nv.info._ZN7cutlass13device_kernelIN5flash11enable_sm90INS1_16FlashAttnFwdSm90INS1_25CollectiveMainloopFwdSm90ILi2EN4cute5tupleIJNS5_1CILi1EEES8_S8_EEENS6_IJNS7_ILi64EEESA_SA_EEELi512ENS_6half_tEfNS_4arch4Sm90ELb1ELb0ELb0ELb1ELb0ELb1ELb1ELb0ELb0ELb1ELb1ELb0EEENS1_21CollectiveEpilogueFwdINS6_IJSA_NS7_ILi512EEESA_EEES9_SC_SE_Li256ELb1ELb1ELb1ELb0EEENS1_36VarlenDynamicPersistentTileSchedulerILi64ELi64ELi256ELi128ELb1ELb1ELb1ELb1ELb1ELb1EEEEEEEEEvNT_6ParamsE,"",@"SHT_CUDA_INFO"
	.sectionflags	@""
	.align	4


	//----- nvinfo : EIATTR_CUDA_API_VERSION
	.align		4
        /*0000*/ 	.byte	0x04, 0x37
        /*0002*/ 	.short	(.L_324 - .L_323)
.L_323:
        /*0004*/ 	.word	0x00000082


	//----- nvinfo : EIATTR_KPARAM_INFO
	.align		4
.L_324:
        /*0008*/ 	.byte	0x04, 0x17
        /*000a*/ 	.short	(.L_326 - .L_325)
.L_325:
        /*000c*/ 	.word	0x00000000
        /*0010*/ 	.short	0x0000
        /*0012*/ 	.short	0x0000
        /*0014*/ 	.byte	0x00, 0xf0, 0x01, 0x2e


	//----- nvinfo : EIATTR_SPARSE_MMA_MASK
	.align		4
.L_326:
        /*0018*/ 	.byte	0x03, 0x50
        /*001a*/ 	.short	0x0000


	//----- nvinfo : EIATTR_MAXREG_COUNT
	.align		4
        /*001c*/ 	.byte	0x03, 0x1b
        /*001e*/ 	.short	0x00a8


	//----- nvinfo : EIATTR_MERCURY_ISA_VERSION
	.align		4
        /*0020*/ 	.byte	0x03, 0x5f
        /*0022*/ 	.short	0x0101


	//----- nvinfo : EIATTR_VRC_CTA_INIT_COUNT
	.align		4
        /*0024*/ 	.byte	0x02, 0x4a
	.zero		1
	.zero		1


	//----- nvinfo : EIATTR_EXIT_INSTR_OFFSETS
	.align		4
        /*0028*/ 	.byte	0x04, 0x1c
        /*002a*/ 	.short	(.L_328 - .L_327)


	//   ....[0]....
.L_327:
        /*002c*/ 	.word	0x00000010


	//----- nvinfo : EIATTR_MAX_THREADS
	.align		4
.L_328:
        /*0030*/ 	.byte	0x04, 0x05
        /*0032*/ 	.short	(.L_330 - .L_329)
.L_329:
        /*0034*/ 	.word	0x00000180
        /*0038*/ 	.word	0x00000001
        /*003c*/ 	.word	0x00000001


	//----- nvinfo : EIATTR_CBANK_PARAM_SIZE
	.align		4
.L_330:
        /*0040*/ 	.byte	0x03, 0x19
        /*0042*/ 	.short	0x0b80


	//----- nvinfo : EIATTR_PARAM_CBANK
	.align		4
        /*0044*/ 	.byte	0x04, 0x0a
        /*0046*/ 	.short	(.L_332 - .L_331)
	.align		4
.L_331:
        /*0048*/ 	.word	index@(.nv.constant0._ZN7cutlass13device_kernelIN5flash11enable_sm90INS1_16FlashAttnFwdSm90INS1_25CollectiveMainloopFwdSm90ILi2EN4cute5tupleIJNS5_1CILi1EEES8_S8_EEENS6_IJNS7_ILi64EEESA_SA_EEELi512ENS_6half_tEfNS_4arch4Sm90ELb1ELb0ELb0ELb1ELb0ELb1ELb1ELb0ELb0ELb1ELb1ELb0EEENS1_21CollectiveEpilogueFwdINS6_IJSA_NS7_ILi512EEESA_EEES9_SC_SE_Li256ELb1ELb1ELb1ELb0EEENS1_36VarlenDynamicPersistentTileSchedulerILi64ELi64ELi256ELi128ELb1ELb1ELb1ELb1ELb1ELb1EEEEEEEEEvNT_6ParamsE)
        /*004c*/ 	.short	0x0380
        /*004e*/ 	.short	0x0b80


	//----- nvinfo : EIATTR_SW_WAR
	.align		4
.L_332:
        /*0050*/ 	.byte	0x04, 0x36
        /*0052*/ 	.short	(.L_334 - .L_333)
.L_333:
        /*0054*/ 	.word	0x00000008
.L_334:


//--------------------- .nv.callgraph             --------------------------
	.section	.nv.callgraph,"",@"SHT_CUDA_CALLGRAPH"
	.align	4
	.sectionentsize	8
	.align		4
        /*0000*/ 	.word	0x00000000
	.align		4
        /*0004*/ 	.word	0xffffffff
	.align		4
        /*0008*/ 	.word	0x00000000
	.align		4
        /*000c*/ 	.word	0xfffffffe
	.align		4
        /*0010*/ 	.word	0x00000000
	.align		4
        /*0014*/ 	.word	0xfffffffd
	.align		4
        /*0018*/ 	.word	0x00000000
	.align		4
        /*001c*/ 	.word	0xfffffffc


//--------------------- .nv.constant4             --------------------------
	.section	.nv.constant4,"a",@progbits
	.align	8
	.align		8
.nv.constant4:
        /*0000*/ 	.dword	_ZN75_INTERNAL_7fad4835_39_flash_fwd_hdim64_512_fp16_split_sm90_cu_49158569_34814cuda3std3__45__cpo5beginE
	.align		8
        /*0008*/ 	.dword	_ZN75_INTERNAL_7fad4835_39_flash_fwd_hdim64_512_fp16_split_sm90_cu_49158569_34814cuda3std3__45__cpo3endE
	.align		8
        /*0010*/ 	.dword	_ZN75_INTERNAL_7fad4835_39_flash_fwd_hdim64_512_fp16_split_sm90_cu_49158569_34814cuda3std3__45__cpo6cbeginE
	.align		8
        /*0018*/ 	.dword	_ZN75_INTERNAL_7fad4835_39_flash_fwd_hdim64_512_fp16_split_sm90_cu_49158569_34814cuda3std3__45__cpo4cendE
	.align		8
        /*0020*/ 	.dword	_ZN75_INTERNAL_7fad4835_39_flash_fwd_hdim64_512_fp16_split_sm90_cu_49158569_34814cuda3std3__477_GLOBAL__N__7fad4835_39_flash_fwd_hdim64_512_fp16_split_sm90_cu_49158569_34816ignoreE
	.align		8
        /*0028*/ 	.dword	_ZN75_INTERNAL_7fad4835_39_flash_fwd_hdim64_512_fp16_split_sm90_cu_49158569_34814cuda3std3__419piecewise_constructE
	.align		8
        /*0030*/ 	.dword	_ZN75_INTERNAL_7fad4835_39_flash_fwd_hdim64_512_fp16_split_sm90_cu_49158569_34814cuda3std3__48in_placeE
	.align		8
        /*0038*/ 	.dword	_ZN75_INTERNAL_7fad4835_39_flash_fwd_hdim64_512_fp16_split_sm90_cu_49158569_34814cuda3std6ranges3__45__cpo4swapE
	.align		8
        /*0040*/ 	.dword	_ZN75_INTERNAL_7fad4835_39_flash_fwd_hdim64_512_fp16_split_sm90_cu_49158569_34814cuda3std6ranges3__45__cpo9iter_moveE
	.align		8
        /*0048*/ 	.dword	_ZN75_INTERNAL_7fad4835_39_flash_fwd_hdim64_512_fp16_split_sm90_cu_49158569_34814cute7productE
	.align		8
        /*0050*/ 	.dword	_ZN75_INTERNAL_7fad4835_39_flash_fwd_hdim64_512_fp16_split_sm90_cu_49158569_34814cute1_E


//--------------------- .text._ZN7cutlass13device_kernelIN5flash11enable_sm90INS1_16FlashAttnFwdSm90INS1_25CollectiveMainloopFwdSm90ILi2EN4cute5tupleIJNS5_1CILi1EEES8_S8_EEENS6_IJNS7_ILi64EEESA_SA_EEELi512ENS_6half_tEfNS_4arch4Sm90ELb0ELb0ELb0ELb0ELb0ELb0ELb0ELb0ELb0ELb1ELb1ELb0EEENS1_21CollectiveEpilogueFwdINS6_IJSA_NS7_ILi512EEESA_EEES9_SC_SE_Li256ELb0ELb1ELb1ELb0EEENS1_19SingleTileSchedulerILb0ELb1ELb1ELi64EEEEEEEEEvNT_6ParamsE --------------------------
	.section	.text._ZN7cutlass13device_kernelIN5flash11enable_sm90INS1_16FlashAttnFwdSm90INS1_25CollectiveMainloopFwdSm90ILi2EN4cute5tupleIJNS5_1CILi1EEES8_S8_EEENS6_IJNS7_ILi64EEESA_SA_EEELi512ENS_6half_tEfNS_4arch4Sm90ELb0ELb0ELb0ELb0ELb0ELb0ELb0ELb0ELb0ELb1ELb1ELb0EEENS1_21CollectiveEpilogueFwdINS6_IJSA_NS7_ILi512EEESA_EEES9_SC_SE_Li256ELb0ELb1ELb1ELb0EEENS1_19SingleTileSchedulerILb0ELb1ELb1ELi64EEEEEEEEEvNT_6ParamsE,"ax",@progbits
	.align	128
.text._ZN7cutlass13device_kernelIN5flash11enable_sm90INS1_16FlashAttnFwdSm90INS1_25CollectiveMainloopFwdSm90ILi2EN4cute5tupleIJNS5_1CILi1EEES8_S8_EEENS6_IJNS7_ILi64EEESA_SA_EEELi512ENS_6half_tEfNS_4arch4Sm90ELb0ELb0ELb0ELb0ELb0ELb0ELb0ELb0ELb0ELb1ELb1ELb0EEENS1_21CollectiveEpilogueFwdINS6_IJSA_NS7_ILi512EEESA_EEES9_SC_SE_Li256ELb0ELb1ELb1ELb0EEENS1_19SingleTileSchedulerILb0ELb1ELb1ELi64EEEEEEEEEvNT_6ParamsE:
        .type           _ZN7cutlass13device_kernelIN5flash11enable_sm90INS1_16FlashAttnFwdSm90INS1_25CollectiveMainloopFwdSm90ILi2EN4cute5tupleIJNS5_1CILi1EEES8_S8_EEENS6_IJNS7_ILi64EEESA_SA_EEELi512ENS_6half_tEfNS_4arch4Sm90ELb0ELb0ELb0ELb0ELb0ELb0ELb0ELb0ELb0ELb1ELb1ELb0EEENS1_21CollectiveEpilogueFwdINS6_IJSA_NS7_ILi512EEESA_EEES9_SC_SE_Li256ELb0ELb1ELb1ELb0EEENS1_19SingleTileSchedulerILb0ELb1ELb1ELi64EEEEEEEEEvNT_6ParamsE,@function
        .size           _ZN7cutlass13device_kernelIN5flash11enable_sm90INS1_16FlashAttnFwdSm90INS1_25CollectiveMainloopFwdSm90ILi2EN4cute5tupleIJNS5_1CILi1EEES8_S8_EEENS6_IJNS7_ILi64EEESA_SA_EEELi512ENS_6half_tEfNS_4arch4Sm90ELb0ELb0ELb0ELb0ELb0ELb0ELb0ELb0ELb0ELb1ELb1ELb0EEENS1_21CollectiveEpilogueFwdINS6_IJSA_NS7_ILi512EEESA_EEES9_SC_SE_Li256ELb0ELb1ELb1ELb0EEENS1_19SingleTileSchedulerILb0ELb1ELb1ELi64EEEEEEEEEvNT_6ParamsE,(.L_x_18 - _ZN7cutlass13device_kernelIN5flash11enable_sm90INS1_16FlashAttnFwdSm90INS1_25CollectiveMainloopFwdSm90ILi2EN4cute5tupleIJNS5_1CILi1EEES8_S8_EEENS6_IJNS7_ILi64EEESA_SA_EEELi512ENS_6half_tEfNS_4arch4Sm90ELb0ELb0ELb0ELb0ELb0ELb0ELb0ELb0ELb0ELb1ELb1ELb0EEENS1_21CollectiveEpilogueFwdINS6_IJSA_NS7_ILi512EEESA_EEES9_SC_SE_Li256ELb0ELb1ELb1ELb0EEENS1_19SingleTileSchedulerILb0ELb1ELb1ELi64EEEEEEEEEvNT_6ParamsE)
        .other          _ZN7cutlass13device_kernelIN5flash11enable_sm90INS1_16FlashAttnFwdSm90INS1_25CollectiveMainloopFwdSm90ILi2EN4cute5tupleIJNS5_1CILi1EEES8_S8_EEENS6_IJNS7_ILi64EEESA_SA_EEELi512ENS_6half_tEfNS_4arch4Sm90ELb0ELb0ELb0ELb0ELb0ELb0ELb0ELb0ELb0ELb1ELb1ELb0EEENS1_21CollectiveEpilogueFwdINS6_IJSA_NS7_ILi512EEESA_EEES9_SC_SE_Li256ELb0ELb1ELb1ELb0EEENS1_19SingleTileSchedulerILb0ELb1ELb1ELi64EEEEEEEEEvNT_6ParamsE,@"STO_CUDA_ENTRY STV_DEFAULT"
_ZN7cutlass13device_kernelIN5flash11enable_sm90INS1_16FlashAttnFwdSm90INS1_25CollectiveMainloopFwdSm90ILi2EN4cute5tupleIJNS5_1CILi1EEES8_S8_EEENS6_IJNS7_ILi64EEESA_SA_EEELi512ENS_6half_tEfNS_4arch4Sm90ELb0ELb0ELb0ELb0ELb0ELb0ELb0ELb0ELb0ELb1ELb1ELb0EEENS1_21CollectiveEpilogueFwdINS6_IJSA_NS7_ILi512EEESA_EEES9_SC_SE_Li256ELb0ELb1ELb1ELb0EEENS1_19SingleTileSchedulerILb0ELb1ELb1ELi64EEEEEEEEEvNT_6ParamsE:
[----:B------:R-:W-:Y:S01]  /*0000*/  LDC R1, c[0x0][0x37c] ;  /* 0x0000df00ff017b82 */ /* 0x000fe20000000800 */
[----:B------:R-:W-:Y:S05]  /*0010*/  EXIT ;  /* 0x000000000000794d */ /* 0x000fea0003800000 */
.L_x_0:
[----:B------:R-:W-:-:S00]  /*0020*/  BRA `(.L_x_0) ;  /* 0xfffffffc00fc7947 */ /* 0x000fc0000383ffff */
[----:B------:R-:W-:-:S00]  /*0030*/  NOP ;  /* 0x0000000000007918 */ /* 0x000fc00000000000 */
        /* <DEDUP_REMOVED lines=12> */
.L_x_18:


//--------------------- .text._ZN7cutlass13device_kernelIN5flash11enable_sm90INS1_16FlashAttnFwdSm90INS1_25CollectiveMainloopFwdSm90ILi2EN4cute5tupleIJNS5_1CILi1EEES8_S8_EEENS6_IJNS7_ILi64EEESA_SA_EEELi512ENS_6half_tEfNS_4arch4Sm90ELb0ELb0ELb0ELb0ELb0ELb0ELb1ELb0ELb0ELb1ELb1ELb0EEENS1_21CollectiveEpilogueFwdINS6_IJSA_NS7_ILi512EEESA_EEES9_SC_SE_Li256ELb0ELb1ELb1ELb0EEENS1_19SingleTileSchedulerILb0ELb1ELb1ELi64EEEEEEEEEvNT_6ParamsE --------------------------
	.section	.text._ZN7cutlass13device_kernelIN5flash11enable_sm90INS1_16FlashAttnFwdSm90INS1_25CollectiveMainloopFwdSm90ILi2EN4cute5tupleIJNS5_1CILi1EEES8_S8_EEENS6_IJNS7_ILi64EEESA_SA_EEELi512ENS_6half_tEfNS_4arch4Sm90ELb0ELb0ELb0ELb0ELb0ELb0ELb1ELb0ELb0ELb1ELb1ELb0EEENS1_21CollectiveEpilogueFwdINS6_IJSA_NS7_ILi512EEESA_EEES9_SC_SE_Li256ELb0ELb1ELb1ELb0EEENS1_19SingleTileSchedulerILb0ELb1ELb1ELi64EEEEEEEEEvNT_6ParamsE,"ax",@progbits
	.align	128
.text._ZN7cutlass13device_kernelIN5flash11enable_sm90INS1_16FlashAttnFwdSm90INS1_25CollectiveMainloopFwdSm90ILi2EN4cute5tupleIJNS5_1CILi1EEES8_S8_EEENS6_IJNS7_ILi64EEESA_SA_EEELi512ENS_6half_tEfNS_4arch4Sm90ELb0ELb0ELb0ELb0ELb0ELb0ELb1ELb0ELb0ELb1ELb1ELb0EEENS1_21CollectiveEpilogueFwdINS6_IJSA_NS7_ILi512EEESA_EEES9_SC_SE_Li256ELb0ELb1ELb1ELb0EEENS1_19SingleTileSchedulerILb0ELb1ELb1ELi64EEEEEEEEEvNT_6ParamsE:
        .type           _ZN7cutlass13device_kernelIN5flash11enable_sm90INS1_16FlashAttnFwdSm90INS1_25CollectiveMainloopFwdSm90ILi2EN4cute5tupleIJNS5_1CILi1EEES8_S8_EEENS6_IJNS7_ILi64EEESA_SA_EEELi512ENS_6half_tEfNS_4arch4Sm90ELb0ELb0ELb0ELb0ELb0ELb0ELb1ELb0ELb0ELb1ELb1ELb0EEENS1_21CollectiveEpilogueFwdINS6_IJSA_NS7_ILi512EEESA_EEES9_SC_SE_Li256ELb0ELb1ELb1ELb0EEENS1_19SingleTileSchedulerILb0ELb1ELb1ELi64EEEEEEEEEvNT_6ParamsE,@function
        .size           _ZN7cutlass13device_kernelIN5flash11enable_sm90INS1_16FlashAttnFwdSm90INS1_25CollectiveMainloopFwdSm90ILi2EN4cute5tupleIJNS5_1CILi1EEES8_S8_EEENS6_IJNS7_ILi64EEESA_SA_EEELi512ENS_6half_tEfNS_4arch4Sm90ELb0ELb0ELb0ELb0ELb0ELb0ELb1ELb0ELb0ELb1ELb1ELb0EEENS1_21CollectiveEpilogueFwdINS6_IJSA_NS7_ILi512EEESA_EEES9_SC_SE_Li256ELb0ELb1ELb1ELb0EEENS1_19SingleTileSchedulerILb0ELb1ELb1ELi64EEEEEEEEEvNT_6ParamsE,(.L_x_19 - _ZN7cutlass13device_kernelIN5flash11enable_sm90INS1_16FlashAttnFwdSm90INS1_25CollectiveMainloopFwdSm90ILi2EN4cute5tupleIJNS5_1CILi1EEES8_S8_EEENS6_IJNS7_ILi64EEESA_SA_EEELi512ENS_6half_tEfNS_4arch4Sm90ELb0ELb0ELb0ELb0ELb0ELb0ELb1ELb0ELb0ELb1ELb1ELb0EEENS1_21CollectiveEpilogueFwdINS6_IJSA_NS7_ILi512EEESA_EEES9_SC_SE_Li256ELb0ELb1ELb1ELb0EEENS1_19SingleTileSchedulerILb0ELb1ELb1ELi64EEEEEEEEEvNT_6ParamsE)
        .other          _ZN7cutlass13device_kernelIN5flash11enable_sm90INS1_16FlashAttnFwdSm90INS1_25CollectiveMainloopFwdSm90ILi2EN4cute5tupleIJNS5_1CILi1EEES8_S8_EEENS6_IJNS7_ILi64EEESA_SA_EEELi512ENS_6half_tEfNS_4arch4Sm90ELb0ELb0ELb0ELb0ELb0ELb0ELb1ELb0ELb0ELb1ELb1ELb0EEENS1_21CollectiveEpilogueFwdINS6_IJSA_NS7_ILi512EEESA_EEES9_SC_SE_Li256ELb0ELb1ELb1ELb0EEENS1_19SingleTileSchedulerILb0ELb1ELb1ELi64EEEEEEEEEvNT_6ParamsE,@"STO_CUDA_ENTRY STV_DEFAULT"
_ZN7cutlass13device_kernelIN5flash11enable_sm90INS1_16FlashAttnFwdSm90INS1_25CollectiveMainloopFwdSm90ILi2EN4cute5tupleIJNS5_1CILi1EEES8_S8_EEENS6_IJNS7_ILi64EEESA_SA_EEELi512ENS_6half_tEfNS_4arch4Sm90ELb0ELb0ELb0ELb0ELb0ELb0ELb1ELb0ELb0ELb1ELb1ELb0EEENS1_21CollectiveEpilogueFwdINS6_IJSA_NS7_ILi512EEESA_EEES9_SC_SE_Li256ELb0ELb1ELb1ELb0EEENS1_19SingleTileSchedulerILb0ELb1ELb1ELi64EEEEEEEEEvNT_6ParamsE:
[----:B------:R-:W-:Y:S01]  /*0000*/  LDC R1, c[0x0][0x37c] ;  /* 0x0000df00ff017b82 */ /* 0x000fe20000000800 */
[----:B------:R-:W-:Y:S05]  /*0010*/  EXIT ;  /* 0x000000000000794d */ /* 0x000fea0003800000 */
.L_x_1:
        /* <DEDUP_REMOVED lines=14> */
.L_x_19:


//--------------------- .text._ZN7cutlass13device_kernelIN5flash11enable_sm90INS1_16FlashAttnFwdSm90INS1_25CollectiveMainloopFwdSm90ILi2EN4cute5tupleIJNS5_1CILi1EEES8_S8_EEENS6_IJNS7_ILi64EEESA_SA_EEELi512ENS_6half_tEfNS_4arch4Sm90ELb0ELb0ELb0ELb1ELb0ELb0ELb0ELb0ELb0ELb1ELb1ELb0EEENS1_21CollectiveEpilogueFwdINS6_IJSA_NS7_ILi512EEESA_EEES9_SC_SE_Li256ELb1ELb1ELb1ELb0EEENS1_36VarlenDynamicPersistentTileSchedulerILi64ELi64ELi256ELi128ELb1ELb1ELb1ELb0ELb1ELb1EEEEEEEEEvNT_6ParamsE --------------------------
	.section	.text._ZN7cutlass13device_kernelIN5flash11enable_sm90INS1_16FlashAttnFwdSm90INS1_25CollectiveMainloopFwdSm90ILi2EN4cute5tupleIJNS5_1CILi1EEES8_S8_EEENS6_IJNS7_ILi64EEESA_SA_EEELi512ENS_6half_tEfNS_4arch4Sm90ELb0ELb0ELb0ELb1ELb0ELb0ELb0ELb0ELb0ELb1ELb1ELb0EEENS1_21CollectiveEpilogueFwdINS6_IJSA_NS7_ILi512EEESA_EEES9_SC_SE_Li256ELb1ELb1ELb1ELb0EEENS1_36VarlenDynamicPersistentTileSchedulerILi64ELi64ELi256ELi128ELb1ELb1ELb1ELb0ELb1ELb1EEEEEEEEEvNT_6ParamsE,"ax",@progbits
	.align	128
.text._ZN7cutlass13device_kernelIN5flash11enable_sm90INS1_16FlashAttnFwdSm90INS1_25CollectiveMainloopFwdSm90ILi2EN4cute5tupleIJNS5_1CILi1EEES8_S8_EEENS6_IJNS7_ILi64EEESA_SA_EEELi512ENS_6half_tEfNS_4arch4Sm90ELb0ELb0ELb0ELb1ELb0ELb0ELb0ELb0ELb0ELb1ELb1ELb0EEENS1_21CollectiveEpilogueFwdINS6_IJSA_NS7_ILi512EEESA_EEES9_SC_SE_Li256ELb1ELb1ELb1ELb0EEENS1_36VarlenDynamicPersistentTileSchedulerILi64ELi64ELi256ELi128ELb1ELb1ELb1ELb0ELb1ELb1EEEEEEEEEvNT_6ParamsE:
        .type           _ZN7cutlass13device_kernelIN5flash11enable_sm90INS1_16FlashAttnFwdSm90INS1_25CollectiveMainloopFwdSm90ILi2EN4cute5tupleIJNS5_1CILi1EEES8_S8_EEENS6_IJNS7_ILi64EEESA_SA_EEELi512ENS_6half_tEfNS_4arch4Sm90ELb0ELb0ELb0ELb1ELb0ELb0ELb0ELb0ELb0ELb1ELb1ELb0EEENS1_21CollectiveEpilogueFwdINS6_IJSA_NS7_ILi512EEESA_EEES9_SC_SE_Li256ELb1ELb1ELb1ELb0EEENS1_36VarlenDynamicPersistentTileSchedulerILi64ELi64ELi256ELi128ELb1ELb1ELb1ELb0ELb1ELb1EEEEEEEEEvNT_6ParamsE,@function
        .size           _ZN7cutlass13device_kernelIN5flash11enable_sm90INS1_16FlashAttnFwdSm90INS1_25CollectiveMainloopFwdSm90ILi2EN4cute5tupleIJNS5_1CILi1EEES8_S8_EEENS6_IJNS7_ILi64EEESA_SA_EEELi512ENS_6half_tEfNS_4arch4Sm90ELb0ELb0ELb0ELb1ELb0ELb0ELb0ELb0ELb0ELb1ELb1ELb0EEENS1_21CollectiveEpilogueFwdINS6_IJSA_NS7_ILi512EEESA_EEES9_SC_SE_Li256ELb1ELb1ELb1ELb0EEENS1_36VarlenDynamicPersistentTileSchedulerILi64ELi64ELi256ELi128ELb1ELb1ELb1ELb0ELb1ELb1EEEEEEEEEvNT_6ParamsE,(.L_x_20 - _ZN7cutlass13device_kernelIN5flash11enable_sm90INS1_16FlashAttnFwdSm90INS1_25CollectiveMainloopFwdSm90ILi2EN4cute5tupleIJNS5_1CILi1EEES8_S8_EEENS6_IJNS7_ILi64EEESA_SA_EEELi512ENS_6half_tEfNS_4arch4Sm90ELb0ELb0ELb0ELb1ELb0ELb0ELb0ELb0ELb0ELb1ELb1ELb0EEENS1_21CollectiveEpilogueFwdINS6_IJSA_NS7_ILi512EEESA_EEES9_SC_SE_Li256ELb1ELb1ELb1ELb0EEENS1_36VarlenDynamicPersistentTileSchedulerILi64ELi64ELi256ELi128ELb1ELb1ELb1ELb0ELb1ELb1EEEEEEEEEvNT_6ParamsE)
        .other          _ZN7cutlass13device_kernelIN5flash11enable_sm90INS1_16FlashAttnFwdSm90INS1_25CollectiveMainloopFwdSm90ILi2EN4cute5tupleIJNS5_1CILi1EEES8_S8_EEENS6_IJNS7_ILi64EEESA_SA_EEELi512ENS_6half_tEfNS_4arch4Sm90ELb0ELb0ELb0ELb1ELb0ELb0ELb0ELb0ELb0ELb1ELb1ELb0EEENS1_21CollectiveEpilogueFwdINS6_IJSA_NS7_ILi512EEESA_EEES9_SC_SE_Li256ELb1ELb1ELb1ELb0EEENS1_36VarlenDynamicPersistentTileSchedulerILi64ELi64ELi256ELi128ELb1ELb1ELb1ELb0ELb1ELb1EEEEEEEEEvNT_6ParamsE,@"STO_CUDA_ENTRY STV_DEFAULT"
_ZN7cutlass13device_kernelIN5flash11enable_sm90INS1_16FlashAttnFwdSm90INS1_25CollectiveMainloopFwdSm90ILi2EN4cute5tupleIJNS5_1CILi1EEES8_S8_EEENS6_IJNS7_ILi64EEESA_SA_EEELi512ENS_6half_tEfNS_4arch4Sm90ELb0ELb0ELb0ELb1ELb0ELb0ELb0ELb0ELb0ELb1ELb1ELb0EEENS1_21CollectiveEpilogueFwdINS6_IJSA_NS7_ILi512EEESA_EEES9_SC_SE_Li256ELb1ELb1ELb1ELb0EEENS1_36VarlenDynamicPersistentTileSchedulerILi64ELi64ELi256ELi128ELb1ELb1ELb1ELb0ELb1ELb1EEEEEEEEEvNT_6ParamsE:
[----:B------:R-:W-:Y:S01]  /*0000*/  LDC R1, c[0x0][0x37c] ;  /* 0x0000df00ff017b82 */ /* 0x000fe20000000800 */
[----:B------:R-:W-:Y:S05]  /*0010*/  EXIT ;  /* 0x000000000000794d */ /* 0x000fea0003800000 */
.L_x_2:
        /* <DEDUP_REMOVED lines=14> */
.L_x_20:


//--------------------- .text._ZN7cutlass13device_kernelIN5flash11enable_sm90INS1_16FlashAttnFwdSm90INS1_25CollectiveMainloopFwdSm90ILi2EN4cute5tupleIJNS5_1CILi1EEES8_S8_EEENS6_IJNS7_ILi64EEESA_SA_EEELi512ENS_6half_tEfNS_4arch4Sm90ELb0ELb0ELb0ELb1ELb0ELb1ELb0ELb0ELb0ELb1ELb1ELb0EEENS1_21CollectiveEpilogueFwdINS6_IJSA_NS7_ILi512EEESA_EEES9_SC_SE_Li256ELb1ELb1ELb1ELb0EEENS1_36VarlenDynamicPersistentTileSchedulerILi64ELi64ELi256ELi128ELb1ELb1ELb1ELb0ELb1ELb1EEEEEEEEEvNT_6ParamsE --------------------------
	.section	.text._ZN7cutlass13device_kernelIN5flash11enable_sm90INS1_16FlashAttnFwdSm90INS1_25CollectiveMainloopFwdSm90ILi2EN4cute5tupleIJNS5_1CILi1EEES8_S8_EEENS6_IJNS7_ILi64EEESA_SA_EEELi512ENS_6half_tEfNS_4arch4Sm90ELb0ELb0ELb0ELb1ELb0ELb1ELb0ELb0ELb0ELb1ELb1ELb0EEENS1_21CollectiveEpilogueFwdINS6_IJSA_NS7_ILi512EEESA_EEES9_SC_SE_Li256ELb1ELb1ELb1ELb0EEENS1_36VarlenDynamicPersistentTileSchedulerILi64ELi64ELi256ELi128ELb1ELb1ELb1ELb0ELb1ELb1EEEEEEEEEvNT_6ParamsE,"ax",@progbits
	.align	128
.text._ZN7cutlass13device_kernelIN5flash11enable_sm90INS1_16FlashAttnFwdSm90INS1_25CollectiveMainloopFwdSm90ILi2EN4cute5tupleIJNS5_1CILi1EEES8_S8_EEENS6_IJNS7_ILi64EEESA_SA_EEELi512ENS_6half_tEfNS_4arch4Sm90ELb0ELb0ELb0ELb1ELb0ELb1ELb0ELb0ELb0ELb1ELb1ELb0EEENS1_21CollectiveEpilogueFwdINS6_IJSA_NS7_ILi512EEESA_EEES9_SC_SE_Li256ELb1ELb1ELb1ELb0EEENS1_36VarlenDynamicPersistentTileSchedulerILi64ELi64ELi256ELi128ELb1ELb1ELb1ELb0ELb1ELb1EEEEEEEEEvNT_6ParamsE:
        .type           _ZN7cutlass13device_kernelIN5flash11enable_sm90INS1_16FlashAttnFwdSm90INS1_25CollectiveMainloopFwdSm90ILi2EN4cute5tupleIJNS5_1CILi1EEES8_S8_EEENS6_IJNS7_ILi64EEESA_SA_EEELi512ENS_6half_tEfNS_4arch4Sm90ELb0ELb0ELb0ELb1ELb0ELb1ELb0ELb0ELb0ELb1ELb1ELb0EEENS1_21CollectiveEpilogueFwdINS6_IJSA_NS7_ILi512EEESA_EEES9_SC_SE_Li256ELb1ELb1ELb1ELb0EEENS1_36VarlenDynamicPersistentTileSchedulerILi64ELi64ELi256ELi128ELb1ELb1ELb1ELb0ELb1ELb1EEEEEEEEEvNT_6ParamsE,@function
        .size           _ZN7cutlass13device_kernelIN5flash11enable_sm90INS1_16FlashAttnFwdSm90INS1_25CollectiveMainloopFwdSm90ILi2EN4cute5tupleIJNS5_1CILi1EEES8_S8_EEENS6_IJNS7_ILi64EEESA_SA_EEELi512ENS_6half_tEfNS_4arch4Sm90ELb0ELb0ELb0ELb1ELb0ELb1ELb0ELb0ELb0ELb1ELb1ELb0EEENS1_21CollectiveEpilogueFwdINS6_IJSA_NS7_ILi512EEESA_EEES9_SC_SE_Li256ELb1ELb1ELb1ELb0EEENS1_36VarlenDynamicPersistentTileSchedulerILi64ELi64ELi256ELi128ELb1ELb1ELb1ELb0ELb1ELb1EEEEEEEEEvNT_6ParamsE,(.L_x_21 - _ZN7cutlass13device_kernelIN5flash11enable_sm90INS1_16FlashAttnFwdSm90INS1_25CollectiveMainloopFwdSm90ILi2EN4cute5tupleIJNS5_1CILi1EEES8_S8_EEENS6_IJNS7_ILi64EEESA_SA_EEELi512ENS_6half_tEfNS_4arch4Sm90ELb0ELb0ELb0ELb1ELb0ELb1ELb0ELb0ELb0ELb1ELb1ELb0EEENS1_21CollectiveEpilogueFwdINS6_IJSA_NS7_ILi512EEESA_EEES9_SC_SE_Li256ELb1ELb1ELb1ELb0EEENS1_36VarlenDynamicPersistentTileSchedulerILi64ELi64ELi256ELi128ELb1ELb1ELb1ELb0ELb1ELb1EEEEEEEEEvNT_6ParamsE)
        .other          _ZN7cutlass13device_kernelIN5flash11enable_sm90INS1_16FlashAttnFwdSm90INS1_25CollectiveMainloopFwdSm90ILi2EN4cute5tupleIJNS5_1CILi1EEES8_S8_EEENS6_IJNS7_ILi64EEESA_SA_EEELi512ENS_6half_tEfNS_4arch4Sm90ELb0ELb0ELb0ELb1ELb0ELb1ELb0ELb0ELb0ELb1ELb1ELb0EEENS1_21CollectiveEpilogueFwdINS6_IJSA_NS7_ILi512EEESA_EEES9_SC_SE_Li256ELb1ELb1ELb1ELb0EEENS1_36VarlenDynamicPersistentTileSchedulerILi64ELi64ELi256ELi128ELb1ELb1ELb1ELb0ELb1ELb1EEEEEEEEEvNT_6ParamsE,@"STO_CUDA_ENTRY STV_DEFAULT"
_ZN7cutlass13device_kernelIN5flash11enable_sm90INS1_16FlashAttnFwdSm90INS1_25CollectiveMainloopFwdSm90ILi2EN4cute5tupleIJNS5_1CILi1EEES8_S8_EEENS6_IJNS7_ILi64EEESA_SA_EEELi512ENS_6half_tEfNS_4arch4Sm90ELb0ELb0ELb0ELb1ELb0ELb1ELb0ELb0ELb0ELb1ELb1ELb0EEENS1_21CollectiveEpilogueFwdINS6_IJSA_NS7_ILi512EEESA_EEES9_SC_SE_Li256ELb1ELb1ELb1ELb0EEENS1_36VarlenDynamicPersistentTileSchedulerILi64ELi64ELi256ELi128ELb1ELb1ELb1ELb0ELb1ELb1EEEEEEEEEvNT_6ParamsE:
[----:B------:R-:W-:Y:S01]  /*0000*/  LDC R1, c[0x0][0x37c] ;  /* 0x0000df00ff017b82 */ /* 0x000fe20000000800 */
[----:B------:R-:W-:Y:S05]  /*0010*/  EXIT ;  /* 0x000000000000794d */ /* 0x000fea0003800000 */
.L_x_3:
        /* <DEDUP_REMOVED lines=14> */
.L_x_21:


//--------------------- .text._ZN7cutlass13device_kernelIN5flash11enable_sm90INS1_16FlashAttnFwdSm90INS1_25CollectiveMainloopFwdSm90ILi2EN4cute5tupleIJNS5_1CILi1EEES8_S8_EEENS6_IJNS7_ILi64EEESA_SA_EEELi512ENS_6half_tEfNS_4arch4Sm90ELb0ELb0ELb0ELb1ELb0ELb0ELb1ELb0ELb0ELb1ELb1ELb0EEENS1_21CollectiveEpilogueFwdINS6_IJSA_NS7_ILi512EEESA_EEES9_SC_SE_Li256ELb1ELb1ELb1ELb0EEENS1_36VarlenDynamicPersistentTileSchedulerILi64ELi64ELi256ELi128ELb1ELb1ELb1ELb0ELb1ELb1EEEEEEEEEvNT_6ParamsE --------------------------
	.section	.text._ZN7cutlass13device_kernelIN5flash11enable_sm90INS1_16FlashAttnFwdSm90INS1_25CollectiveMainloopFwdSm90ILi2EN4cute5tupleIJNS5_1CILi1EEES8_S8_EEENS6_IJNS7_ILi64EEESA_SA_EEELi512ENS_6half_tEfNS_4arch4Sm90ELb0ELb0ELb0ELb1ELb0ELb0ELb1ELb0ELb0ELb1ELb1ELb0EEENS1_21CollectiveEpilogueFwdINS6_IJSA_NS7_ILi512EEESA_EEES9_SC_SE_Li256ELb1ELb1ELb1ELb0EEENS1_36VarlenDynamicPersistentTileSchedulerILi64ELi64ELi256ELi128ELb1ELb1ELb1ELb0ELb1ELb1EEEEEEEEEvNT_6ParamsE,"ax",@progbits
	.align	128
.text._ZN7cutlass13device_kernelIN5flash11enable_sm90INS1_16FlashAttnFwdSm90INS1_25CollectiveMainloopFwdSm90ILi2EN4cute5tupleIJNS5_1CILi1EEES8_S8_EEENS6_IJNS7_ILi64EEESA_SA_EEELi512ENS_6half_tEfNS_4arch4Sm90ELb0ELb0ELb0ELb1ELb0ELb0ELb1ELb0ELb0ELb1ELb1ELb0EEENS1_21CollectiveEpilogueFwdINS6_IJSA_NS7_ILi512EEESA_EEES9_SC_SE_Li256ELb1ELb1ELb1ELb0EEENS1_36VarlenDynamicPersistentTileSchedulerILi64ELi64ELi256ELi128ELb1ELb1ELb1ELb0ELb1ELb1EEEEEEEEEvNT_6ParamsE:
        .type           _ZN7cutlass13device_kernelIN5flash11enable_sm90INS1_16FlashAttnFwdSm90INS1_25CollectiveMainloopFwdSm90ILi2EN4cute5tupleIJNS5_1CILi1EEES8_S8_EEENS6_IJNS7_ILi64EEESA_SA_EEELi512ENS_6half_tEfNS_4arch4Sm90ELb0ELb0ELb0ELb1ELb0ELb0ELb1ELb0ELb0ELb1ELb1ELb0EEENS1_21CollectiveEpilogueFwdINS6_IJSA_NS7_ILi512EEESA_EEES9_SC_SE_Li256ELb1ELb1ELb1ELb0EEENS1_36VarlenDynamicPersistentTileSchedulerILi64ELi64ELi256ELi128ELb1ELb1ELb1ELb0ELb1ELb1EEEEEEEEEvNT_6ParamsE,@function
        .size           _ZN7cutlass13device_kernelIN5flash11enable_sm90INS1_16FlashAttnFwdSm90INS1_25CollectiveMainloopFwdSm90ILi2EN4cute5tupleIJNS5_1CILi1EEES8_S8_EEENS6_IJNS7_ILi64EEESA_SA_EEELi512ENS_6half_tEfNS_4arch4Sm90ELb0ELb0ELb0ELb1ELb0ELb0ELb1ELb0ELb0ELb1ELb1ELb0EEENS1_21CollectiveEpilogueFwdINS6_IJSA_NS7_ILi512EEESA_EEES9_SC_SE_Li256ELb1ELb1ELb1ELb0EEENS1_36VarlenDynamicPersistentTileSchedulerILi64ELi64ELi256ELi128ELb1ELb1ELb1ELb0ELb1ELb1EEEEEEEEEvNT_6ParamsE,(.L_x_22 - _ZN7cutlass13device_kernelIN5flash11enable_sm90INS1_16FlashAttnFwdSm90INS1_25CollectiveMainloopFwdSm90ILi2EN4cute5tupleIJNS5_1CILi1EEES8_S8_EEENS6_IJNS7_ILi64EEESA_SA_EEELi512ENS_6half_tEfNS_4arch4Sm90ELb0ELb0ELb0ELb1ELb0ELb0ELb1ELb0ELb0ELb1ELb1ELb0EEENS1_21CollectiveEpilogueFwdINS6_IJSA_NS7_ILi512EEESA_EEES9_SC_SE_Li256ELb1ELb1ELb1ELb0EEENS1_36VarlenDynamicPersistentTileSchedulerILi64ELi64ELi256ELi128ELb1ELb1ELb1ELb0ELb1ELb1EEEEEEEEEvNT_6ParamsE)
        .other          _ZN7cutlass13device_kernelIN5flash11enable_sm90INS1_16FlashAttnFwdSm90INS1_25CollectiveMainloopFwdSm90ILi2EN4cute5tupleIJNS5_1CILi1EEES8_S8_EEENS6_IJNS7_ILi64EEESA_SA_EEELi512ENS_6half_tEfNS_4arch4Sm90ELb0ELb0ELb0ELb1ELb0ELb0ELb1ELb0ELb0ELb1ELb1ELb0EEENS1_21CollectiveEpilogueFwdINS6_IJSA_NS7_ILi512EEESA_EEES9_SC_SE_Li256ELb1ELb1ELb1ELb0EEENS1_36VarlenDynamicPersistentTileSchedulerILi64ELi64ELi256ELi128ELb1ELb1ELb1ELb0ELb1ELb1EEEEEEEEEvNT_6ParamsE,@"STO_CUDA_ENTRY STV_DEFAULT"
_ZN7cutlass13device_kernelIN5flash11enable_sm90INS1_16FlashAttnFwdSm90INS1_25CollectiveMainloopFwdSm90ILi2EN4cute5tupleIJNS5_1CILi1EEES8_S8_EEENS6_IJNS7_ILi64EEESA_SA_EEELi512ENS_6half_tEfNS_4arch4Sm90ELb0ELb0ELb0ELb1ELb0ELb0ELb1ELb0ELb0ELb1ELb1ELb0EEENS1_21CollectiveEpilogueFwdINS6_IJSA_NS7_ILi512EEESA_EEES9_SC_SE_Li256ELb1ELb1ELb1ELb0EEENS1_36VarlenDynamicPersistentTileSchedulerILi64ELi64ELi256ELi128ELb1ELb1ELb1ELb0ELb1ELb1EEEEEEEEEvNT_6ParamsE:
[----:B------:R-:W-:Y:S01]  /*0000*/  LDC R1, c[0x0][0x37c] ;  /* 0x0000df00ff017b82 */ /* 0x000fe20000000800 */
[----:B------:R-:W-:Y:S05]  /*0010*/  EXIT ;  /* 0x000000000000794d */ /* 0x000fea0003800000 */
.L_x_4:
        /* <DEDUP_REMOVED lines=14> */
.L_x_22:


//--------------------- .text._ZN7cutlass13device_kernelIN5flash11enable_sm90INS1_16FlashAttnFwdSm90INS1_25CollectiveMainloopFwdSm90ILi2EN4cute5tupleIJNS5_1CILi1EEES8_S8_EEENS6_IJNS7_ILi64EEESA_SA_EEELi512ENS_6half_tEfNS_4arch4Sm90ELb0ELb0ELb0ELb1ELb0ELb1ELb1ELb0ELb0ELb1ELb1ELb0EEENS1_21CollectiveEpilogueFwdINS6_IJSA_NS7_ILi512EEESA_EEES9_SC_SE_Li256ELb1ELb1ELb1ELb0EEENS1_36VarlenDynamicPersistentTileSchedulerILi64ELi64ELi256ELi128ELb1ELb1ELb1ELb0ELb1ELb1EEEEEEEEEvNT_6ParamsE --------------------------
	.section	.text._ZN7cutlass13device_kernelIN5flash11enable_sm90INS1_16FlashAttnFwdSm90INS1_25CollectiveMainloopFwdSm90ILi2EN4cute5tupleIJNS5_1CILi1EEES8_S8_EEENS6_IJNS7_ILi64EEESA_SA_EEELi512ENS_6half_tEfNS_4arch4Sm90ELb0ELb0ELb0ELb1ELb0ELb1ELb1ELb0ELb0ELb1ELb1ELb0EEENS1_21CollectiveEpilogueFwdINS6_IJSA_NS7_ILi512EEESA_EEES9_SC_SE_Li256ELb1ELb1ELb1ELb0EEENS1_36VarlenDynamicPersistentTileSchedulerILi64ELi64ELi256ELi128ELb1ELb1ELb1ELb0ELb1ELb1EEEEEEEEEvNT_6ParamsE,"ax",@progbits
	.align	128
.text._ZN7cutlass13device_kernelIN5flash11enable_sm90INS1_16FlashAttnFwdSm90INS1_25CollectiveMainloopFwdSm90ILi2EN4cute5tupleIJNS5_1CILi1EEES8_S8_EEENS6_IJNS7_ILi64EEESA_SA_EEELi512ENS_6half_tEfNS_4arch4Sm90ELb0ELb0ELb0ELb1ELb0ELb1ELb1ELb0ELb0ELb1ELb1ELb0EEENS1_21CollectiveEpilogueFwdINS6_IJSA_NS7_ILi512EEESA_EEES9_SC_SE_Li256ELb1ELb1ELb1ELb0EEENS1_36VarlenDynamicPersistentTileSchedulerILi64ELi64ELi256ELi128ELb1ELb1ELb1ELb0ELb1ELb1EEEEEEEEEvNT_6ParamsE:
        .type           _ZN7cutlass13device_kernelIN5flash11enable_sm90INS1_16FlashAttnFwdSm90INS1_25CollectiveMainloopFwdSm90ILi2EN4cute5tupleIJNS5_1CILi1EEES8_S8_EEENS6_IJNS7_ILi64EEESA_SA_EEELi512ENS_6half_tEfNS_4arch4Sm90ELb0ELb0ELb0ELb1ELb0ELb1ELb1ELb0ELb0ELb1ELb1ELb0EEENS1_21CollectiveEpilogueFwdINS6_IJSA_NS7_ILi512EEESA_EEES9_SC_SE_Li256ELb1ELb1ELb1ELb0EEENS1_36VarlenDynamicPersistentTileSchedulerILi64ELi64ELi256ELi128ELb1ELb1ELb1ELb0ELb1ELb1EEEEEEEEEvNT_6ParamsE,@function
        .size           _ZN7cutlass13device_kernelIN5flash11enable_sm90INS1_16FlashAttnFwdSm90INS1_25CollectiveMainloopFwdSm90ILi2EN4cute5tupleIJNS5_1CILi1EEES8_S8_EEENS6_IJNS7_ILi64EEESA_SA_EEELi512ENS_6half_tEfNS_4arch4Sm90ELb0ELb0ELb0ELb1ELb0ELb1ELb1ELb0ELb0ELb1ELb1ELb0EEENS1_21CollectiveEpilogueFwdINS6_IJSA_NS7_ILi512EEESA_EEES9_SC_SE_Li256ELb1ELb1ELb1ELb0EEENS1_36VarlenDynamicPersistentTileSchedulerILi64ELi64ELi256ELi128ELb1ELb1ELb1ELb0ELb1ELb1EEEEEEEEEvNT_6ParamsE,(.L_x_23 - _ZN7cutlass13device_kernelIN5flash11enable_sm90INS1_16FlashAttnFwdSm90INS1_25CollectiveMainloopFwdSm90ILi2EN4cute5tupleIJNS5_1CILi1EEES8_S8_EEENS6_IJNS7_ILi64EEESA_SA_EEELi512ENS_6half_tEfNS_4arch4Sm90ELb0ELb0ELb0ELb1ELb0ELb1ELb1ELb0ELb0ELb1ELb1ELb0EEENS1_21CollectiveEpilogueFwdINS6_IJSA_NS7_ILi512EEESA_EEES9_SC_SE_Li256ELb1ELb1ELb1ELb0EEENS1_36VarlenDynamicPersistentTileSchedulerILi64ELi64ELi256ELi128ELb1ELb1ELb1ELb0ELb1ELb1EEEEEEEEEvNT_6ParamsE)
        .other          _ZN7cutlass13device_kernelIN5flash11enable_sm90INS1_16FlashAttnFwdSm90INS1_25CollectiveMainloopFwdSm90ILi2EN4cute5tupleIJNS5_1CILi1EEES8_S8_EEENS6_IJNS7_ILi64EEESA_SA_EEELi512ENS_6half_tEfNS_4arch4Sm90ELb0ELb0ELb0ELb1ELb0ELb1ELb1ELb0ELb0ELb1ELb1ELb0EEENS1_21CollectiveEpilogueFwdINS6_IJSA_NS7_ILi512EEESA_EEES9_SC_SE_Li256ELb1ELb1ELb1ELb0EEENS1_36VarlenDynamicPersistentTileSchedulerILi64ELi64ELi256ELi128ELb1ELb1ELb1ELb0ELb1ELb1EEEEEEEEEvNT_6ParamsE,@"STO_CUDA_ENTRY STV_DEFAULT"
_ZN7cutlass13device_kernelIN5flash11enable_sm90INS1_16FlashAttnFwdSm90INS1_25CollectiveMainloopFwdSm90ILi2EN4cute5tupleIJNS5_1CILi1EEES8_S8_EEENS6_IJNS7_ILi64EEESA_SA_EEELi512ENS_6half_tEfNS_4arch4Sm90ELb0ELb0ELb0ELb1ELb0ELb1ELb1ELb0ELb0ELb1ELb1ELb0EEENS1_21CollectiveEpilogueFwdINS6_IJSA_NS7_ILi512EEESA_EEES9_SC_SE_Li256ELb1ELb1ELb1ELb0EEENS1_36VarlenDynamicPersistentTileSchedulerILi64ELi64ELi256ELi128ELb1ELb1ELb1ELb0ELb1ELb1EEEEEEEEEvNT_6ParamsE:
[----:B------:R-:W-:Y:S01]  /*0000*/  LDC R1, c[0x0][0x37c] ;  /* 0x0000df00ff017b82 */ /* 0x000fe20000000800 */
[----:B------:R-:W-:Y:S05]  /*0010*/  EXIT ;  /* 0x000000000000794d */ /* 0x000fea0003800000 */
.L_x_5:
        /* <DEDUP_REMOVED lines=14> */
.L_x_23:


//--------------------- .text._ZN7cutlass13device_kernelIN5flash11enable_sm90INS1_16FlashAttnFwdSm90INS1_25CollectiveMainloopFwdSm90ILi2EN4cute5tupleIJNS5_1CILi1EEES8_S8_EEENS6_IJNS7_ILi64EEESA_SA_EEELi512ENS_6half_tEfNS_4arch4Sm90ELb0ELb1ELb0ELb0ELb0ELb0ELb0ELb0ELb0ELb1ELb1ELb0EEENS1_21CollectiveEpilogueFwdINS6_IJSA_NS7_ILi512EEESA_EEES9_SC_SE_Li256ELb0ELb1ELb1ELb0EEENS1_19SingleTileSchedulerILb0ELb1ELb1ELi64EEEEEEEEEvNT_6ParamsE --------------------------
	.section	.text._ZN7cutlass13device_kernelIN5flash11enable_sm90INS1_16FlashAttnFwdSm90INS1_25CollectiveMainloopFwdSm90ILi2EN4cute5tupleIJNS5_1CILi1EEES8_S8_EEENS6_IJNS7_ILi64EEESA_SA_EEELi512ENS_6half_tEfNS_4arch4Sm90ELb0ELb1ELb0ELb0ELb0ELb0ELb0ELb0ELb0ELb1ELb1ELb0EEENS1_21CollectiveEpilogueFwdINS6_IJSA_NS7_ILi512EEESA_EEES9_SC_SE_Li256ELb0ELb1ELb1ELb0EEENS1_19SingleTileSchedulerILb0ELb1ELb1ELi64EEEEEEEEEvNT_6ParamsE,"ax",@progbits
	.align	128
.text._ZN7cutlass13device_kernelIN5flash11enable_sm90INS1_16FlashAttnFwdSm90INS1_25CollectiveMainloopFwdSm90ILi2EN4cute5tupleIJNS5_1CILi1EEES8_S8_EEENS6_IJNS7_ILi64EEESA_SA_EEELi512ENS_6half_tEfNS_4arch4Sm90ELb0ELb1ELb0ELb0ELb0ELb0ELb0ELb0ELb0ELb1ELb1ELb0EEENS1_21CollectiveEpilogueFwdINS6_IJSA_NS7_ILi512EEESA_EEES9_SC_SE_Li256ELb0ELb1ELb1ELb0EEENS1_19SingleTileSchedulerILb0ELb1ELb1ELi64EEEEEEEEEvNT_6ParamsE:
        .type           _ZN7cutlass13device_kernelIN5flash11enable_sm90INS1_16FlashAttnFwdSm90INS1_25CollectiveMainloopFwdSm90ILi2EN4cute5tupleIJNS5_1CILi1EEES8_S8_EEENS6_IJNS7_ILi64EEESA_SA_EEELi512ENS_6half_tEfNS_4arch4Sm90ELb0ELb1ELb0ELb0ELb0ELb0ELb0ELb0ELb0ELb1ELb1ELb0EEENS1_21CollectiveEpilogueFwdINS6_IJSA_NS7_ILi512EEESA_EEES9_SC_SE_Li256ELb0ELb1ELb1ELb0EEENS1_19SingleTileSchedulerILb0ELb1ELb1ELi64EEEEEEEEEvNT_6ParamsE,@function
        .size           _ZN7cutlass13device_kernelIN5flash11enable_sm90INS1_16FlashAttnFwdSm90INS1_25CollectiveMainloopFwdSm90ILi2EN4cute5tupleIJNS5_1CILi1EEES8_S8_EEENS6_IJNS7_ILi64EEESA_SA_EEELi512ENS_6half_tEfNS_4arch4Sm90ELb0ELb1ELb0ELb0ELb0ELb0ELb0ELb0ELb0ELb1ELb1ELb0EEENS1_21CollectiveEpilogueFwdINS6_IJSA_NS7_ILi512EEESA_EEES9_SC_SE_Li256ELb0ELb1ELb1ELb0EEENS1_19SingleTileSchedulerILb0ELb1ELb1ELi64EEEEEEEEEvNT_6ParamsE,(.L_x_24 - _ZN7cutlass13device_kernelIN5flash11enable_sm90INS1_16FlashAttnFwdSm90INS1_25CollectiveMainloopFwdSm90ILi2EN4cute5tupleIJNS5_1CILi1EEES8_S8_EEENS6_IJNS7_ILi64EEESA_SA_EEELi512ENS_6half_tEfNS_4arch4Sm90ELb0ELb1ELb0ELb0ELb0ELb0ELb0ELb0ELb0ELb1ELb1ELb0EEENS1_21CollectiveEpilogueFwdINS6_IJSA_NS7_ILi512EEESA_EEES9_SC_SE_Li256ELb0ELb1ELb1ELb0EEENS1_19SingleTileSchedulerILb0ELb1ELb1ELi64EEEEEEEEEvNT_6ParamsE)
        .other          _ZN7cutlass13device_kernelIN5flash11enable_sm90INS1_16FlashAttnFwdSm90INS1_25CollectiveMainloopFwdSm90ILi2EN4cute5tupleIJNS5_1CILi1EEES8_S8_EEENS6_IJNS7_ILi64EEESA_SA_EEELi512ENS_6half_tEfNS_4arch4Sm90ELb0ELb1ELb0ELb0ELb0ELb0ELb0ELb0ELb0ELb1ELb1ELb0EEENS1_21CollectiveEpilogueFwdINS6_IJSA_NS7_ILi512EEESA_EEES9_SC_SE_Li256ELb0ELb1ELb1ELb0EEENS1_19SingleTileSchedulerILb0ELb1ELb1ELi64EEEEEEEEEvNT_6ParamsE,@"STO_CUDA_ENTRY STV_DEFAULT"
_ZN7cutlass13device_kernelIN5flash11enable_sm90INS1_16FlashAttnFwdSm90INS1_25CollectiveMainloopFwdSm90ILi2EN4cute5tupleIJNS5_1CILi1EEES8_S8_EEENS6_IJNS7_ILi64EEESA_SA_EEELi512ENS_6half_tEfNS_4arch4Sm90ELb0ELb1ELb0ELb0ELb0ELb0ELb0ELb0ELb0ELb1ELb1ELb0EEENS1_21CollectiveEpilogueFwdINS6_IJSA_NS7_ILi512EEESA_EEES9_SC_SE_Li256ELb0ELb1ELb1ELb0EEENS1_19SingleTileSchedulerILb0ELb1ELb1ELi64EEEEEEEEEvNT_6ParamsE:
[----:B------:R-:W-:Y:S01]  /*0000*/  LDC R1, c[0x0][0x37c] ;  /* 0x0000df00ff017b82 */ /* 0x000fe20000000800 */
[----:B------:R-:W-:Y:S05]  /*0010*/  EXIT ;  /* 0x000000000000794d */ /* 0x000fea0003800000 */
.L_x_6:
        /* <DEDUP_REMOVED lines=14> */
.L_x_24:


//--------------------- .text._ZN7cutlass13device_kernelIN5flash11enable_sm90INS1_16FlashAttnFwdSm90INS1_25CollectiveMainloopFwdSm90ILi2EN4cute5tupleIJNS5_1CILi1EEES8_S8_EEENS6_IJNS7_ILi64EEESA_SA_EEELi512ENS_6half_tEfNS_4arch4Sm90ELb0ELb1ELb0ELb0ELb0ELb0ELb1ELb0ELb0ELb1ELb1ELb0EEENS1_21CollectiveEpilogueFwdINS6_IJSA_NS7_ILi512EEESA_EEES9_SC_SE_Li256ELb0ELb1ELb1ELb0EEENS1_19SingleTileSchedulerILb0ELb1ELb1ELi64EEEEEEEEEvNT_6ParamsE --------------------------
	.section	.text._ZN7cutlass13device_kernelIN5flash11enable_sm90INS1_16FlashAttnFwdSm90INS1_25CollectiveMainloopFwdSm90ILi2EN4cute5tupleIJNS5_1CILi1EEES8_S8_EEENS6_IJNS7_ILi64EEESA_SA_EEELi512ENS_6half_tEfNS_4arch4Sm90ELb0ELb1ELb0ELb0ELb0ELb0ELb1ELb0ELb0ELb1ELb1ELb0EEENS1_21CollectiveEpilogueFwdINS6_IJSA_NS7_ILi512EEESA_EEES9_SC_SE_Li256ELb0ELb1ELb1ELb0EEENS1_19SingleTileSchedulerILb0ELb1ELb1ELi64EEEEEEEEEvNT_6ParamsE,"ax",@progbits
	.align	128
.text._ZN7cutlass13device_kernelIN5flash11enable_sm90INS1_16FlashAttnFwdSm90INS1_25CollectiveMainloopFwdSm90ILi2EN4cute5tupleIJNS5_1CILi1EEES8_S8_EEENS6_IJNS7_ILi64EEESA_SA_EEELi512ENS_6half_tEfNS_4arch4Sm90ELb0ELb1ELb0ELb0ELb0ELb0ELb1ELb0ELb0ELb1ELb1ELb0EEENS1_21CollectiveEpilogueFwdINS6_IJSA_NS7_ILi512EEESA_EEES9_SC_SE_Li256ELb0ELb1ELb1ELb0EEENS1_19SingleTileSchedulerILb0ELb1ELb1ELi64EEEEEEEEEvNT_6ParamsE:
        .type           _ZN7cutlass13device_kernelIN5flash11enable_sm90INS1_16FlashAttnFwdSm90INS1_25CollectiveMainloopFwdSm90ILi2EN4cute5tupleIJNS5_1CILi1EEES8_S8_EEENS6_IJNS7_ILi64EEESA_SA_EEELi512ENS_6half_tEfNS_4arch4Sm90ELb0ELb1ELb0ELb0ELb0ELb0ELb1ELb0ELb0ELb1ELb1ELb0EEENS1_21CollectiveEpilogueFwdINS6_IJSA_NS7_ILi512EEESA_EEES9_SC_SE_Li256ELb0ELb1ELb1ELb0EEENS1_19SingleTileSchedulerILb0ELb1ELb1ELi64EEEEEEEEEvNT_6ParamsE,@function
        .size           _ZN7cutlass13device_kernelIN5flash11enable_sm90INS1_16FlashAttnFwdSm90INS1_25CollectiveMainloopFwdSm90ILi2EN4cute5tupleIJNS5_1CILi1EEES8_S8_EEENS6_IJNS7_ILi64EEESA_SA_EEELi512ENS_6half_tEfNS_4arch4Sm90ELb0ELb1ELb0ELb0ELb0ELb0ELb1ELb0ELb0ELb1ELb1ELb0EEENS1_21CollectiveEpilogueFwdINS6_IJSA_NS7_ILi512EEESA_EEES9_SC_SE_Li256ELb0ELb1ELb1ELb0EEENS1_19SingleTileSchedulerILb0ELb1ELb1ELi64EEEEEEEEEvNT_6ParamsE,(.L_x_25 - _ZN7cutlass13device_kernelIN5flash11enable_sm90INS1_16FlashAttnFwdSm90INS1_25CollectiveMainloopFwdSm90ILi2EN4cute5tupleIJNS5_1CILi1EEES8_S8_EEENS6_IJNS7_ILi64EEESA_SA_EEELi512ENS_6half_tEfNS_4arch4Sm90ELb0ELb1ELb0ELb0ELb0ELb0ELb1ELb0ELb0ELb1ELb1ELb0EEENS1_21CollectiveEpilogueFwdINS6_IJSA_NS7_ILi512EEESA_EEES9_SC_SE_Li256ELb0ELb1ELb1ELb0EEENS1_19SingleTileSchedulerILb0ELb1ELb1ELi64EEEEEEEEEvNT_6ParamsE)
        .other          _ZN7cutlass13device_kernelIN5flash11enable_sm90INS1_16FlashAttnFwdSm90INS1_25CollectiveMainloopFwdSm90ILi2EN4cute5tupleIJNS5_1CILi1EEES8_S8_EEENS6_IJNS7_ILi64EEESA_SA_EEELi512ENS_6half_tEfNS_4arch4Sm90ELb0ELb1ELb0ELb0ELb0ELb0ELb1ELb0ELb0ELb1ELb1ELb0EEENS1_21CollectiveEpilogueFwdINS6_IJSA_NS7_ILi512EEESA_EEES9_SC_SE_Li256ELb0ELb1ELb1ELb0EEENS1_19SingleTileSchedulerILb0ELb1ELb1ELi64EEEEEEEEEvNT_6ParamsE,@"STO_CUDA_ENTRY STV_DEFAULT"
_ZN7cutlass13device_kernelIN5flash11enable_sm90INS1_16FlashAttnFwdSm90INS1_25CollectiveMainloopFwdSm90ILi2EN4cute5tupleIJNS5_1CILi1EEES8_S8_EEENS6_IJNS7_ILi64EEESA_SA_EEELi512ENS_6half_tEfNS_4arch4Sm90ELb0ELb1ELb0ELb0ELb0ELb0ELb1ELb0ELb0ELb1ELb1ELb0EEENS1_21CollectiveEpilogueFwdINS6_IJSA_NS7_ILi512EEESA_EEES9_SC_SE_Li256ELb0ELb1ELb1ELb0EEENS1_19SingleTileSchedulerILb0ELb1ELb1ELi64EEEEEEEEEvNT_6ParamsE:
[----:B------:R-:W-:Y:S01]  /*0000*/  LDC R1, c[0x0][0x37c] ;  /* 0x0000df00ff017b82 */ /* 0x000fe20000000800 */
[----:B------:R-:W-:Y:S05]  /*0010*/  EXIT ;  /* 0x000000000000794d */ /* 0x000fea0003800000 */
.L_x_7:
        /* <DEDUP_REMOVED lines=14> */
.L_x_25:


//--------------------- .text._ZN7cutlass13device_kernelIN5flash11enable_sm90INS1_16FlashAttnFwdSm90INS1_25CollectiveMainloopFwdSm90ILi2EN4cute5tupleIJNS5_1CILi1EEES8_S8_EEENS6_IJNS7_ILi64EEESA_SA_EEELi512ENS_6half_tEfNS_4arch4Sm90ELb0ELb1ELb0ELb1ELb0ELb0ELb0ELb0ELb0ELb1ELb1ELb0EEENS1_21CollectiveEpilogueFwdINS6_IJSA_NS7_ILi512EEESA_EEES9_SC_SE_Li256ELb1ELb1ELb1ELb0EEENS1_36VarlenDynamicPersistentTileSchedulerILi64ELi64ELi256ELi128ELb1ELb1ELb1ELb1ELb0ELb1EEEEEEEEEvNT_6ParamsE --------------------------
	.section	.text._ZN7cutlass13device_kernelIN5flash11enable_sm90INS1_16FlashAttnFwdSm90INS1_25CollectiveMainloopFwdSm90ILi2EN4cute5tupleIJNS5_1CILi1EEES8_S8_EEENS6_IJNS7_ILi64EEESA_SA_EEELi512ENS_6half_tEfNS_4arch4Sm90ELb0ELb1ELb0ELb1ELb0ELb0ELb0ELb0ELb0ELb1ELb1ELb0EEENS1_21CollectiveEpilogueFwdINS6_IJSA_NS7_ILi512EEESA_EEES9_SC_SE_Li256ELb1ELb1ELb1ELb0EEENS1_36VarlenDynamicPersistentTileSchedulerILi64ELi64ELi256ELi128ELb1ELb1ELb1ELb1ELb0ELb1EEEEEEEEEvNT_6ParamsE,"ax",@progbits
	.align	128
.text._ZN7cutlass13device_kernelIN5flash11enable_sm90INS1_16FlashAttnFwdSm90INS1_25CollectiveMainloopFwdSm90ILi2EN4cute5tupleIJNS5_1CILi1EEES8_S8_EEENS6_IJNS7_ILi64EEESA_SA_EEELi512ENS_6half_tEfNS_4arch4Sm90ELb0ELb1ELb0ELb1ELb0ELb0ELb0ELb0ELb0ELb1ELb1ELb0EEENS1_21CollectiveEpilogueFwdINS6_IJSA_NS7_ILi512EEESA_EEES9_SC_SE_Li256ELb1ELb1ELb1ELb0EEENS1_36VarlenDynamicPersistentTileSchedulerILi64ELi64ELi256ELi128ELb1ELb1ELb1ELb1ELb0ELb1EEEEEEEEEvNT_6ParamsE:
        .type           _ZN7cutlass13device_kernelIN5flash11enable_sm90INS1_16FlashAttnFwdSm90INS1_25CollectiveMainloopFwdSm90ILi2EN4cute5tupleIJNS5_1CILi1EEES8_S8_EEENS6_IJNS7_ILi64EEESA_SA_EEELi512ENS_6half_tEfNS_4arch4Sm90ELb0ELb1ELb0ELb1ELb0ELb0ELb0ELb0ELb0ELb1ELb1ELb0EEENS1_21CollectiveEpilogueFwdINS6_IJSA_NS7_ILi512EEESA_EEES9_SC_SE_Li256ELb1ELb1ELb1ELb0EEENS1_36VarlenDynamicPersistentTileSchedulerILi64ELi64ELi256ELi128ELb1ELb1ELb1ELb1ELb0ELb1EEEEEEEEEvNT_6ParamsE,@function
        .size           _ZN7cutlass13device_kernelIN5flash11enable_sm90INS1_16FlashAttnFwdSm90INS1_25CollectiveMainloopFwdSm90ILi2EN4cute5tupleIJNS5_1CILi1EEES8_S8_EEENS6_IJNS7_ILi64EEESA_SA_EEELi512ENS_6half_tEfNS_4arch4Sm90ELb0ELb1ELb0ELb1ELb0ELb0ELb0ELb0ELb0ELb1ELb1ELb0EEENS1_21CollectiveEpilogueFwdINS6_IJSA_NS7_ILi512EEESA_EEES9_SC_SE_Li256ELb1ELb1ELb1ELb0EEENS1_36VarlenDynamicPersistentTileSchedulerILi64ELi64ELi256ELi128ELb1ELb1ELb1ELb1ELb0ELb1EEEEEEEEEvNT_6ParamsE,(.L_x_26 - _ZN7cutlass13device_kernelIN5flash11enable_sm90INS1_16FlashAttnFwdSm90INS1_25CollectiveMainloopFwdSm90ILi2EN4cute5tupleIJNS5_1CILi1EEES8_S8_EEENS6_IJNS7_ILi64EEESA_SA_EEELi512ENS_6half_tEfNS_4arch4Sm90ELb0ELb1ELb0ELb1ELb0ELb0ELb0ELb0ELb0ELb1ELb1ELb0EEENS1_21CollectiveEpilogueFwdINS6_IJSA_NS7_ILi512EEESA_EEES9_SC_SE_Li256ELb1ELb1ELb1ELb0EEENS1_36VarlenDynamicPersistentTileSchedulerILi64ELi64ELi256ELi128ELb1ELb1ELb1ELb1ELb0ELb1EEEEEEEEEvNT_6ParamsE)
        .other          _ZN7cutlass13device_kernelIN5flash11enable_sm90INS1_16FlashAttnFwdSm90INS1_25CollectiveMainloopFwdSm90ILi2EN4cute5tupleIJNS5_1CILi1EEES8_S8_EEENS6_IJNS7_ILi64EEESA_SA_EEELi512ENS_6half_tEfNS_4arch4Sm90ELb0ELb1ELb0ELb1ELb0ELb0ELb0ELb0ELb0ELb1ELb1ELb0EEENS1_21CollectiveEpilogueFwdINS6_IJSA_NS7_ILi512EEESA_EEES9_SC_SE_Li256ELb1ELb1ELb1ELb0EEENS1_36VarlenDynamicPersistentTileSchedulerILi64ELi64ELi256ELi128ELb1ELb1ELb1ELb1ELb0ELb1EEEEEEEEEvNT_6ParamsE,@"STO_CUDA_ENTRY STV_DEFAULT"
_ZN7cutlass13device_kernelIN5flash11enable_sm90INS1_16FlashAttnFwdSm90INS1_25CollectiveMainloopFwdSm90ILi2EN4cute5tupleIJNS5_1CILi1EEES8_S8_EEENS6_IJNS7_ILi64EEESA_SA_EEELi512ENS_6half_tEfNS_4arch4Sm90ELb0ELb1ELb0ELb1ELb0ELb0ELb0ELb0ELb0ELb1ELb1ELb0EEENS1_21CollectiveEpilogueFwdINS6_IJSA_NS7_ILi512EEESA_EEES9_SC_SE_Li256ELb1ELb1ELb1ELb0EEENS1_36VarlenDynamicPersistentTileSchedulerILi64ELi64ELi256ELi128ELb1ELb1ELb1ELb1ELb0ELb1EEEEEEEEEvNT_6ParamsE:
[----:B------:R-:W-:Y:S01]  /*0000*/  LDC R1, c[0x0][0x37c] ;  /* 0x0000df00ff017b82 */ /* 0x000fe20000000800 */
[----:B------:R-:W-:Y:S05]  /*0010*/  EXIT ;  /* 0x000000000000794d */ /* 0x000fea0003800000 */
.L_x_8:
        /* <DEDUP_REMOVED lines=14> */
.L_x_26:


//--------------------- .text._ZN7cutlass13device_kernelIN5flash11enable_sm90INS1_16FlashAttnFwdSm90INS1_25CollectiveMainloopFwdSm90ILi2EN4cute5tupleIJNS5_1CILi1EEES8_S8_EEENS6_IJNS7_ILi64EEESA_SA_EEELi512ENS_6half_tEfNS_4arch4Sm90ELb0ELb1ELb0ELb1ELb0ELb1ELb0ELb0ELb0ELb1ELb1ELb0EEENS1_21CollectiveEpilogueFwdINS6_IJSA_NS7_ILi512EEESA_EEES9_SC_SE_Li256ELb1ELb1ELb1ELb0EEENS1_36VarlenDynamicPersistentTileSchedulerILi64ELi64ELi256ELi128ELb1ELb1ELb1ELb1ELb0ELb1EEEEEEEEEvNT_6ParamsE --------------------------
	.section	.text._ZN7cutlass13device_kernelIN5flash11enable_sm90INS1_16FlashAttnFwdSm90INS1_25CollectiveMainloopFwdSm90ILi2EN4cute5tupleIJNS5_1CILi1EEES8_S8_EEENS6_IJNS7_ILi64EEESA_SA_EEELi512ENS_6half_tEfNS_4arch4Sm90ELb0ELb1ELb0ELb1ELb0ELb1ELb0ELb0ELb0ELb1ELb1ELb0EEENS1_21CollectiveEpilogueFwdINS6_IJSA_NS7_ILi512EEESA_EEES9_SC_SE_Li256ELb1ELb1ELb1ELb0EEENS1_36VarlenDynamicPersistentTileSchedulerILi64ELi64ELi256ELi128ELb1ELb1ELb1ELb1ELb0ELb1EEEEEEEEEvNT_6ParamsE,"ax",@progbits
	.align	128
.text._ZN7cutlass13device_kernelIN5flash11enable_sm90INS1_16FlashAttnFwdSm90INS1_25CollectiveMainloopFwdSm90ILi2EN4cute5tupleIJNS5_1CILi1EEES8_S8_EEENS6_IJNS7_ILi64EEESA_SA_EEELi512ENS_6half_tEfNS_4arch4Sm90ELb0ELb1ELb0ELb1ELb0ELb1ELb0ELb0ELb0ELb1ELb1ELb0EEENS1_21CollectiveEpilogueFwdINS6_IJSA_NS7_ILi512EEESA_EEES9_SC_SE_Li256ELb1ELb1ELb1ELb0EEENS1_36VarlenDynamicPersistentTileSchedulerILi64ELi64ELi256ELi128ELb1ELb1ELb1ELb1ELb0ELb1EEEEEEEEEvNT_6ParamsE:
        .type           _ZN7cutlass13device_kernelIN5flash11enable_sm90INS1_16FlashAttnFwdSm90INS1_25CollectiveMainloopFwdSm90ILi2EN4cute5tupleIJNS5_1CILi1EEES8_S8_EEENS6_IJNS7_ILi64EEESA_SA_EEELi512ENS_6half_tEfNS_4arch4Sm90ELb0ELb1ELb0ELb1ELb0ELb1ELb0ELb0ELb0ELb1ELb1ELb0EEENS1_21CollectiveEpilogueFwdINS6_IJSA_NS7_ILi512EEESA_EEES9_SC_SE_Li256ELb1ELb1ELb1ELb0EEENS1_36VarlenDynamicPersistentTileSchedulerILi64ELi64ELi256ELi128ELb1ELb1ELb1ELb1ELb0ELb1EEEEEEEEEvNT_6ParamsE,@function
        .size           _ZN7cutlass13device_kernelIN5flash11enable_sm90INS1_16FlashAttnFwdSm90INS1_25CollectiveMainloopFwdSm90ILi2EN4cute5tupleIJNS5_1CILi1EEES8_S8_EEENS6_IJNS7_ILi64EEESA_SA_EEELi512ENS_6half_tEfNS_4arch4Sm90ELb0ELb1ELb0ELb1ELb0ELb1ELb0ELb0ELb0ELb1ELb1ELb0EEENS1_21CollectiveEpilogueFwdINS6_IJSA_NS7_ILi512EEESA_EEES9_SC_SE_Li256ELb1ELb1ELb1ELb0EEENS1_36VarlenDynamicPersistentTileSchedulerILi64ELi64ELi256ELi128ELb1ELb1ELb1ELb1ELb0ELb1EEEEEEEEEvNT_6ParamsE,(.L_x_27 - _ZN7cutlass13device_kernelIN5flash11enable_sm90INS1_16FlashAttnFwdSm90INS1_25CollectiveMainloopFwdSm90ILi2EN4cute5tupleIJNS5_1CILi1EEES8_S8_EEENS6_IJNS7_ILi64EEESA_SA_EEELi512ENS_6half_tEfNS_4arch4Sm90ELb0ELb1ELb0ELb1ELb0ELb1ELb0ELb0ELb0ELb1ELb1ELb0EEENS1_21CollectiveEpilogueFwdINS6_IJSA_NS7_ILi512EEESA_EEES9_SC_SE_Li256ELb1ELb1ELb1ELb0EEENS1_36VarlenDynamicPersistentTileSchedulerILi64ELi64ELi256ELi128ELb1ELb1ELb1ELb1ELb0ELb1EEEEEEEEEvNT_6ParamsE)
        .other          _ZN7cutlass13device_kernelIN5flash11enable_sm90INS1_16FlashAttnFwdSm90INS1_25CollectiveMainloopFwdSm90ILi2EN4cute5tupleIJNS5_1CILi1EEES8_S8_EEENS6_IJNS7_ILi64EEESA_SA_EEELi512ENS_6half_tEfNS_4arch4Sm90ELb0ELb1ELb0ELb1ELb0ELb1ELb0ELb0ELb0ELb1ELb1ELb0EEENS1_21CollectiveEpilogueFwdINS6_IJSA_NS7_ILi512EEESA_EEES9_SC_SE_Li256ELb1ELb1ELb1ELb0EEENS1_36VarlenDynamicPersistentTileSchedulerILi64ELi64ELi256ELi128ELb1ELb1ELb1ELb1ELb0ELb1EEEEEEEEEvNT_6ParamsE,@"STO_CUDA_ENTRY STV_DEFAULT"
_ZN7cutlass13device_kernelIN5flash11enable_sm90INS1_16FlashAttnFwdSm90INS1_25CollectiveMainloopFwdSm90ILi2EN4cute5tupleIJNS5_1CILi1EEES8_S8_EEENS6_IJNS7_ILi64EEESA_SA_EEELi512ENS_6half_tEfNS_4arch4Sm90ELb0ELb1ELb0ELb1ELb0ELb1ELb0ELb0ELb0ELb1ELb1ELb0EEENS1_21CollectiveEpilogueFwdINS6_IJSA_NS7_ILi512EEESA_EEES9_SC_SE_Li256ELb1ELb1ELb1ELb0EEENS1_36VarlenDynamicPersistentTileSchedulerILi64ELi64ELi256ELi128ELb1ELb1ELb1ELb1ELb0ELb1EEEEEEEEEvNT_6ParamsE:
[----:B------:R-:W-:Y:S01]  /*0000*/  LDC R1, c[0x0][0x37c] ;  /* 0x0000df00ff017b82 */ /* 0x000fe20000000800 */
[----:B------:R-:W-:Y:S05]  /*0010*/  EXIT ;  /* 0x000000000000794d */ /* 0x000fea0003800000 */
.L_x_9:
        /* <DEDUP_REMOVED lines=14> */
.L_x_27:


//--------------------- .text._ZN7cutlass13device_kernelIN5flash11enable_sm90INS1_16FlashAttnFwdSm90INS1_25CollectiveMainloopFwdSm90ILi2EN4cute5tupleIJNS5_1CILi1EEES8_S8_EEENS6_IJNS7_ILi64EEESA_SA_EEELi512ENS_6half_tEfNS_4arch4Sm90ELb0ELb1ELb0ELb1ELb0ELb0ELb1ELb0ELb0ELb1ELb1ELb0EEENS1_21CollectiveEpilogueFwdINS6_IJSA_NS7_ILi512EEESA_EEES9_SC_SE_Li256ELb1ELb1ELb1ELb0EEENS1_36VarlenDynamicPersistentTileSchedulerILi64ELi64ELi256ELi128ELb1ELb1ELb1ELb1ELb0ELb1EEEEEEEEEvNT_6ParamsE --------------------------
	.section	.text._ZN7cutlass13device_kernelIN5flash11enable_sm90INS1_16FlashAttnFwdSm90INS1_25CollectiveMainloopFwdSm90ILi2EN4cute5tupleIJNS5_1CILi1EEES8_S8_EEENS6_IJNS7_ILi64EEESA_SA_EEELi512ENS_6half_tEfNS_4arch4Sm90ELb0ELb1ELb0ELb1ELb0ELb0ELb1ELb0ELb0ELb1ELb1ELb0EEENS1_21CollectiveEpilogueFwdINS6_IJSA_NS7_ILi512EEESA_EEES9_SC_SE_Li256ELb1ELb1ELb1ELb0EEENS1_36VarlenDynamicPersistentTileSchedulerILi64ELi64ELi256ELi128ELb1ELb1ELb1ELb1ELb0ELb1EEEEEEEEEvNT_6ParamsE,"ax",@progbits
	.align	128
.text._ZN7cutlass13device_kernelIN5flash11enable_sm90INS1_16FlashAttnFwdSm90INS1_25CollectiveMainloopFwdSm90ILi2EN4cute5tupleIJNS5_1CILi1EEES8_S8_EEENS6_IJNS7_ILi64EEESA_SA_EEELi512ENS_6half_tEfNS_4arch4Sm90ELb0ELb1ELb0ELb1ELb0ELb0ELb1ELb0ELb0ELb1ELb1ELb0EEENS1_21CollectiveEpilogueFwdINS6_IJSA_NS7_ILi512EEESA_EEES9_SC_SE_Li256ELb1ELb1ELb1ELb0EEENS1_36VarlenDynamicPersistentTileSchedulerILi64ELi64ELi256ELi128ELb1ELb1ELb1ELb1ELb0ELb1EEEEEEEEEvNT_6ParamsE:
        .type           _ZN7cutlass13device_kernelIN5flash11enable_sm90INS1_16FlashAttnFwdSm90INS1_25CollectiveMainloopFwdSm90ILi2EN4cute5tupleIJNS5_1CILi1EEES8_S8_EEENS6_IJNS7_ILi64EEESA_SA_EEELi512ENS_6half_tEfNS_4arch4Sm90ELb0ELb1ELb0ELb1ELb0ELb0ELb1ELb0ELb0ELb1ELb1ELb0EEENS1_21CollectiveEpilogueFwdINS6_IJSA_NS7_ILi512EEESA_EEES9_SC_SE_Li256ELb1ELb1ELb1ELb0EEENS1_36VarlenDynamicPersistentTileSchedulerILi64ELi64ELi256ELi128ELb1ELb1ELb1ELb1ELb0ELb1EEEEEEEEEvNT_6ParamsE,@function
        .size           _ZN7cutlass13device_kernelIN5flash11enable_sm90INS1_16FlashAttnFwdSm90INS1_25CollectiveMainloopFwdSm90ILi2EN4cute5tupleIJNS5_1CILi1EEES8_S8_EEENS6_IJNS7_ILi64EEESA_SA_EEELi512ENS_6half_tEfNS_4arch4Sm90ELb0ELb1ELb0ELb1ELb0ELb0ELb1ELb0ELb0ELb1ELb1ELb0EEENS1_21CollectiveEpilogueFwdINS6_IJSA_NS7_ILi512EEESA_EEES9_SC_SE_Li256ELb1ELb1ELb1ELb0EEENS1_36VarlenDynamicPersistentTileSchedulerILi64ELi64ELi256ELi128ELb1ELb1ELb1ELb1ELb0ELb1EEEEEEEEEvNT_6ParamsE,(.L_x_28 - _ZN7cutlass13device_kernelIN5flash11enable_sm90INS1_16FlashAttnFwdSm90INS1_25CollectiveMainloopFwdSm90ILi2EN4cute5tupleIJNS5_1CILi1EEES8_S8_EEENS6_IJNS7_ILi64EEESA_SA_EEELi512ENS_6half_tEfNS_4arch4Sm90ELb0ELb1ELb0ELb1ELb0ELb0ELb1ELb0ELb0ELb1ELb1ELb0EEENS1_21CollectiveEpilogueFwdINS6_IJSA_NS7_ILi512EEESA_EEES9_SC_SE_Li256ELb1ELb1ELb1ELb0EEENS1_36VarlenDynamicPersistentTileSchedulerILi64ELi64ELi256ELi128ELb1ELb1ELb1ELb1ELb0ELb1EEEEEEEEEvNT_6ParamsE)
        .other          _ZN7cutlass13device_kernelIN5flash11enable_sm90INS1_16FlashAttnFwdSm90INS1_25CollectiveMainloopFwdSm90ILi2EN4cute5tupleIJNS5_1CILi1EEES8_S8_EEENS6_IJNS7_ILi64EEESA_SA_EEELi512ENS_6half_tEfNS_4arch4Sm90ELb0ELb1ELb0ELb1ELb0ELb0ELb1ELb0ELb0ELb1ELb1ELb0EEENS1_21CollectiveEpilogueFwdINS6_IJSA_NS7_ILi512EEESA_EEES9_SC_SE_Li256ELb1ELb1ELb1ELb0EEENS1_36VarlenDynamicPersistentTileSchedulerILi64ELi64ELi256ELi128ELb1ELb1ELb1ELb1ELb0ELb1EEEEEEEEEvNT_6ParamsE,@"STO_CUDA_ENTRY STV_DEFAULT"
_ZN7cutlass13device_kernelIN5flash11enable_sm90INS1_16FlashAttnFwdSm90INS1_25CollectiveMainloopFwdSm90ILi2EN4cute5tupleIJNS5_1CILi1EEES8_S8_EEENS6_IJNS7_ILi64EEESA_SA_EEELi512ENS_6half_tEfNS_4arch4Sm90ELb0ELb1ELb0ELb1ELb0ELb0ELb1ELb0ELb0ELb1ELb1ELb0EEENS1_21CollectiveEpilogueFwdINS6_IJSA_NS7_ILi512EEESA_EEES9_SC_SE_Li256ELb1ELb1ELb1ELb0EEENS1_36VarlenDynamicPersistentTileSchedulerILi64ELi64ELi256ELi128ELb1ELb1ELb1ELb1ELb0ELb1EEEEEEEEEvNT_6ParamsE:
[----:B------:R-:W-:Y:S01]  /*0000*/  LDC R1, c[0x0][0x37c] ;  /* 0x0000df00ff017b82 */ /* 0x000fe20000000800 */
[----:B------:R-:W-:Y:S05]  /*0010*/  EXIT ;  /* 0x000000000000794d */ /* 0x000fea0003800000 */
.L_x_10:
        /* <DEDUP_REMOVED lines=14> */
.L_x_28:


//--------------------- .text._ZN7cutlass13device_kernelIN5flash11enable_sm90INS1_16FlashAttnFwdSm90INS1_25CollectiveMainloopFwdSm90ILi2EN4cute5tupleIJNS5_1CILi1EEES8_S8_EEENS6_IJNS7_ILi64EEESA_SA_EEELi512ENS_6half_tEfNS_4arch4Sm90ELb0ELb1ELb0ELb1ELb0ELb1ELb1ELb0ELb0ELb1ELb1ELb0EEENS1_21CollectiveEpilogueFwdINS6_IJSA_NS7_ILi512EEESA_EEES9_SC_SE_Li256ELb1ELb1ELb1ELb0EEENS1_36VarlenDynamicPersistentTileSchedulerILi64ELi64ELi256ELi128ELb1ELb1ELb1ELb1ELb0ELb1EEEEEEEEEvNT_6ParamsE --------------------------
	.section	.text._ZN7cutlass13device_kernelIN5flash11enable_sm90INS1_16FlashAttnFwdSm90INS1_25CollectiveMainloopFwdSm90ILi2EN4cute5tupleIJNS5_1CILi1EEES8_S8_EEENS6_IJNS7_ILi64EEESA_SA_EEELi512ENS_6half_tEfNS_4arch4Sm90ELb0ELb1ELb0ELb1ELb0ELb1ELb1ELb0ELb0ELb1ELb1ELb0EEENS1_21CollectiveEpilogueFwdINS6_IJSA_NS7_ILi512EEESA_EEES9_SC_SE_Li256ELb1ELb1ELb1ELb0EEENS1_36VarlenDynamicPersistentTileSchedulerILi64ELi64ELi256ELi128ELb1ELb1ELb1ELb1ELb0ELb1EEEEEEEEEvNT_6ParamsE,"ax",@progbits
	.align	128
.text._ZN7cutlass13device_kernelIN5flash11enable_sm90INS1_16FlashAttnFwdSm90INS1_25CollectiveMainloopFwdSm90ILi2EN4cute5tupleIJNS5_1CILi1EEES8_S8_EEENS6_IJNS7_ILi64EEESA_SA_EEELi512ENS_6half_tEfNS_4arch4Sm90ELb0ELb1ELb0ELb1ELb0ELb1ELb1ELb0ELb0ELb1ELb1ELb0EEENS1_21CollectiveEpilogueFwdINS6_IJSA_NS7_ILi512EEESA_EEES9_SC_SE_Li256ELb1ELb1ELb1ELb0EEENS1_36VarlenDynamicPersistentTileSchedulerILi64ELi64ELi256ELi128ELb1ELb1ELb1ELb1ELb0ELb1EEEEEEEEEvNT_6ParamsE:
        .type           _ZN7cutlass13device_kernelIN5flash11enable_sm90INS1_16FlashAttnFwdSm90INS1_25CollectiveMainloopFwdSm90ILi2EN4cute5tupleIJNS5_1CILi1EEES8_S8_EEENS6_IJNS7_ILi64EEESA_SA_EEELi512ENS_6half_tEfNS_4arch4Sm90ELb0ELb1ELb0ELb1ELb0ELb1ELb1ELb0ELb0ELb1ELb1ELb0EEENS1_21CollectiveEpilogueFwdINS6_IJSA_NS7_ILi512EEESA_EEES9_SC_SE_Li256ELb1ELb1ELb1ELb0EEENS1_36VarlenDynamicPersistentTileSchedulerILi64ELi64ELi256ELi128ELb1ELb1ELb1ELb1ELb0ELb1EEEEEEEEEvNT_6ParamsE,@function
        .size           _ZN7cutlass13device_kernelIN5flash11enable_sm90INS1_16FlashAttnFwdSm90INS1_25CollectiveMainloopFwdSm90ILi2EN4cute5tupleIJNS5_1CILi1EEES8_S8_EEENS6_IJNS7_ILi64EEESA_SA_EEELi512ENS_6half_tEfNS_4arch4Sm90ELb0ELb1ELb0ELb1ELb0ELb1ELb1ELb0ELb0ELb1ELb1ELb0EEENS1_21CollectiveEpilogueFwdINS6_IJSA_NS7_ILi512EEESA_EEES9_SC_SE_Li256ELb1ELb1ELb1ELb0EEENS1_36VarlenDynamicPersistentTileSchedulerILi64ELi64ELi256ELi128ELb1ELb1ELb1ELb1ELb0ELb1EEEEEEEEEvNT_6ParamsE,(.L_x_29 - _ZN7cutlass13device_kernelIN5flash11enable_sm90INS1_16FlashAttnFwdSm90INS1_25CollectiveMainloopFwdSm90ILi2EN4cute5tupleIJNS5_1CILi1EEES8_S8_EEENS6_IJNS7_ILi64EEESA_SA_EEELi512ENS_6half_tEfNS_4arch4Sm90ELb0ELb1ELb0ELb1ELb0ELb1ELb1ELb0ELb0ELb1ELb1ELb0EEENS1_21CollectiveEpilogueFwdINS6_IJSA_NS7_ILi512EEESA_EEES9_SC_SE_Li256ELb1ELb1ELb1ELb0EEENS1_36VarlenDynamicPersistentTileSchedulerILi64ELi64ELi256ELi128ELb1ELb1ELb1ELb1ELb0ELb1EEEEEEEEEvNT_6ParamsE)
        .other          _ZN7cutlass13device_kernelIN5flash11enable_sm90INS1_16FlashAttnFwdSm90INS1_25CollectiveMainloopFwdSm90ILi2EN4cute5tupleIJNS5_1CILi1EEES8_S8_EEENS6_IJNS7_ILi64EEESA_SA_EEELi512ENS_6half_tEfNS_4arch4Sm90ELb0ELb1ELb0ELb1ELb0ELb1ELb1ELb0ELb0ELb1ELb1ELb0EEENS1_21CollectiveEpilogueFwdINS6_IJSA_NS7_ILi512EEESA_EEES9_SC_SE_Li256ELb1ELb1ELb1ELb0EEENS1_36VarlenDynamicPersistentTileSchedulerILi64ELi64ELi256ELi128ELb1ELb1ELb1ELb1ELb0ELb1EEEEEEEEEvNT_6ParamsE,@"STO_CUDA_ENTRY STV_DEFAULT"
_ZN7cutlass13device_kernelIN5flash11enable_sm90INS1_16FlashAttnFwdSm90INS1_25CollectiveMainloopFwdSm90ILi2EN4cute5tupleIJNS5_1CILi1EEES8_S8_EEENS6_IJNS7_ILi64EEESA_SA_EEELi512ENS_6half_tEfNS_4arch4Sm90ELb0ELb1ELb0ELb1ELb0ELb1ELb1ELb0ELb0ELb1ELb1ELb0EEENS1_21CollectiveEpilogueFwdINS6_IJSA_NS7_ILi512EEESA_EEES9_SC_SE_Li256ELb1ELb1ELb1ELb0EEENS1_36VarlenDynamicPersistentTileSchedulerILi64ELi64ELi256ELi128ELb1ELb1ELb1ELb1ELb0ELb1EEEEEEEEEvNT_6ParamsE:
[----:B------:R-:W-:Y:S01]  /*0000*/  LDC R1, c[0x0][0x37c] ;  /* 0x0000df00ff017b82 */ /* 0x000fe20000000800 */
[----:B------:R-:W-:Y:S05]  /*0010*/  EXIT ;  /* 0x000000000000794d */ /* 0x000fea0003800000 */
.L_x_11:
        /* <DEDUP_REMOVED lines=14> */
.L_x_29:


//--------------------- .text._ZN7cutlass13device_kernelIN5flash11enable_sm90INS1_16FlashAttnFwdSm90INS1_25CollectiveMainloopFwdSm90ILi2EN4cute5tupleIJNS5_1CILi1EEES8_S8_EEENS6_IJNS7_ILi64EEESA_SA_EEELi512ENS_6half_tEfNS_4arch4Sm90ELb1ELb0ELb0ELb0ELb0ELb0ELb0ELb0ELb0ELb1ELb1ELb0EEENS1_21CollectiveEpilogueFwdINS6_IJSA_NS7_ILi512EEESA_EEES9_SC_SE_Li256ELb0ELb1ELb1ELb0EEENS1_19SingleTileSchedulerILb0ELb1ELb1ELi64EEEEEEEEEvNT_6ParamsE --------------------------
	.section	.text._ZN7cutlass13device_kernelIN5flash11enable_sm90INS1_16FlashAttnFwdSm90INS1_25CollectiveMainloopFwdSm90ILi2EN4cute5tupleIJNS5_1CILi1EEES8_S8_EEENS6_IJNS7_ILi64EEESA_SA_EEELi512ENS_6half_tEfNS_4arch4Sm90ELb1ELb0ELb0ELb0ELb0ELb0ELb0ELb0ELb0ELb1ELb1ELb0EEENS1_21CollectiveEpilogueFwdINS6_IJSA_NS7_ILi512EEESA_EEES9_SC_SE_Li256ELb0ELb1ELb1ELb0EEENS1_19SingleTileSchedulerILb0ELb1ELb1ELi64EEEEEEEEEvNT_6ParamsE,"ax",@progbits
	.align	128
.text._ZN7cutlass13device_kernelIN5flash11enable_sm90INS1_16FlashAttnFwdSm90INS1_25CollectiveMainloopFwdSm90ILi2EN4cute5tupleIJNS5_1CILi1EEES8_S8_EEENS6_IJNS7_ILi64EEESA_SA_EEELi512ENS_6half_tEfNS_4arch4Sm90ELb1ELb0ELb0ELb0ELb0ELb0ELb0ELb0ELb0ELb1ELb1ELb0EEENS1_21CollectiveEpilogueFwdINS6_IJSA_NS7_ILi512EEESA_EEES9_SC_SE_Li256ELb0ELb1ELb1ELb0EEENS1_19SingleTileSchedulerILb0ELb1ELb1ELi64EEEEEEEEEvNT_6ParamsE:
        .type           _ZN7cutlass13device_kernelIN5flash11enable_sm90INS1_16FlashAttnFwdSm90INS1_25CollectiveMainloopFwdSm90ILi2EN4cute5tupleIJNS5_1CILi1EEES8_S8_EEENS6_IJNS7_ILi64EEESA_SA_EEELi512ENS_6half_tEfNS_4arch4Sm90ELb1ELb0ELb0ELb0ELb0ELb0ELb0ELb0ELb0ELb1ELb1ELb0EEENS1_21CollectiveEpilogueFwdINS6_IJSA_NS7_ILi512EEESA_EEES9_SC_SE_Li256ELb0ELb1ELb1ELb0EEENS1_19SingleTileSchedulerILb0ELb1ELb1ELi64EEEEEEEEEvNT_6ParamsE,@function
        .size           _ZN7cutlass13device_kernelIN5flash11enable_sm90INS1_16FlashAttnFwdSm90INS1_25CollectiveMainloopFwdSm90ILi2EN4cute5tupleIJNS5_1CILi1EEES8_S8_EEENS6_IJNS7_ILi64EEESA_SA_EEELi512ENS_6half_tEfNS_4arch4Sm90ELb1ELb0ELb0ELb0ELb0ELb0ELb0ELb0ELb0ELb1ELb1ELb0EEENS1_21CollectiveEpilogueFwdINS6_IJSA_NS7_ILi512EEESA_EEES9_SC_SE_Li256ELb0ELb1ELb1ELb0EEENS1_19SingleTileSchedulerILb0ELb1ELb1ELi64EEEEEEEEEvNT_6ParamsE,(.L_x_30 - _ZN7cutlass13device_kernelIN5flash11enable_sm90INS1_16FlashAttnFwdSm90INS1_25CollectiveMainloopFwdSm90ILi2EN4cute5tupleIJNS5_1CILi1EEES8_S8_EEENS6_IJNS7_ILi64EEESA_SA_EEELi512ENS_6half_tEfNS_4arch4Sm90ELb1ELb0ELb0ELb0ELb0ELb0ELb0ELb0ELb0ELb1ELb1ELb0EEENS1_21CollectiveEpilogueFwdINS6_IJSA_NS7_ILi512EEESA_EEES9_SC_SE_Li256ELb0ELb1ELb1ELb0EEENS1_19SingleTileSchedulerILb0ELb1ELb1ELi64EEEEEEEEEvNT_6ParamsE)
        .other          _ZN7cutlass13device_kernelIN5flash11enable_sm90INS1_16FlashAttnFwdSm90INS1_25CollectiveMainloopFwdSm90ILi2EN4cute5tupleIJNS5_1CILi1EEES8_S8_EEENS6_IJNS7_ILi64EEESA_SA_EEELi512ENS_6half_tEfNS_4arch4Sm90ELb1ELb0ELb0ELb0ELb0ELb0ELb0ELb0ELb0ELb1ELb1ELb0EEENS1_21CollectiveEpilogueFwdINS6_IJSA_NS7_ILi512EEESA_EEES9_SC_SE_Li256ELb0ELb1ELb1ELb0EEENS1_19SingleTileSchedulerILb0ELb1ELb1ELi64EEEEEEEEEvNT_6ParamsE,@"STO_CUDA_ENTRY STV_DEFAULT"
_ZN7cutlass13device_kernelIN5flash11enable_sm90INS1_16FlashAttnFwdSm90INS1_25CollectiveMainloopFwdSm90ILi2EN4cute5tupleIJNS5_1CILi1EEES8_S8_EEENS6_IJNS7_ILi64EEESA_SA_EEELi512ENS_6half_tEfNS_4arch4Sm90ELb1ELb0ELb0ELb0ELb0ELb0ELb0ELb0ELb0ELb1ELb1ELb0EEENS1_21CollectiveEpilogueFwdINS6_IJSA_NS7_ILi512EEESA_EEES9_SC_SE_Li256ELb0ELb1ELb1ELb0EEENS1_19SingleTileSchedulerILb0ELb1ELb1ELi64EEEEEEEEEvNT_6ParamsE:
[----:B------:R-:W-:Y:S01]  /*0000*/  LDC R1, c[0x0][0x37c] ;  /* 0x0000df00ff017b82 */ /* 0x000fe20000000800 */
[----:B------:R-:W-:Y:S05]  /*0010*/  EXIT ;  /* 0x000000000000794d */ /* 0x000fea0003800000 */
.L_x_12:
        /* <DEDUP_REMOVED lines=14> */
.L_x_30:


//--------------------- .text._ZN7cutlass13device_kernelIN5flash11enable_sm90INS1_16FlashAttnFwdSm90INS1_25CollectiveMainloopFwdSm90ILi2EN4cute5tupleIJNS5_1CILi1EEES8_S8_EEENS6_IJNS7_ILi64EEESA_SA_EEELi512ENS_6half_tEfNS_4arch4Sm90ELb1ELb0ELb0ELb0ELb0ELb0ELb1ELb0ELb0ELb1ELb1ELb0EEENS1_21CollectiveEpilogueFwdINS6_IJSA_NS7_ILi512EEESA_EEES9_SC_SE_Li256ELb0ELb1ELb1ELb0EEENS1_19SingleTileSchedulerILb0ELb1ELb1ELi64EEEEEEEEEvNT_6ParamsE --------------------------
	.section	.text._ZN7cutlass13device_kernelIN5flash11enable_sm90INS1_16FlashAttnFwdSm90INS1_25CollectiveMainloopFwdSm90ILi2EN4cute5tupleIJNS5_1CILi1EEES8_S8_EEENS6_IJNS7_ILi64EEESA_SA_EEELi512ENS_6half_tEfNS_4arch4Sm90ELb1ELb0ELb0ELb0ELb0ELb0ELb1ELb0ELb0ELb1ELb1ELb0EEENS1_21CollectiveEpilogueFwdINS6_IJSA_NS7_ILi512EEESA_EEES9_SC_SE_Li256ELb0ELb1ELb1ELb0EEENS1_19SingleTileSchedulerILb0ELb1ELb1ELi64EEEEEEEEEvNT_6ParamsE,"ax",@progbits
	.align	128
.text._ZN7cutlass13device_kernelIN5flash11enable_sm90INS1_16FlashAttnFwdSm90INS1_25CollectiveMainloopFwdSm90ILi2EN4cute5tupleIJNS5_1CILi1EEES8_S8_EEENS6_IJNS7_ILi64EEESA_SA_EEELi512ENS_6half_tEfNS_4arch4Sm90ELb1ELb0ELb0ELb0ELb0ELb0ELb1ELb0ELb0ELb1ELb1ELb0EEENS1_21CollectiveEpilogueFwdINS6_IJSA_NS7_ILi512EEESA_EEES9_SC_SE_Li256ELb0ELb1ELb1ELb0EEENS1_19SingleTileSchedulerILb0ELb1ELb1ELi64EEEEEEEEEvNT_6ParamsE:
        .type           _ZN7cutlass13device_kernelIN5flash11enable_sm90INS1_16FlashAttnFwdSm90INS1_25CollectiveMainloopFwdSm90ILi2EN4cute5tupleIJNS5_1CILi1EEES8_S8_EEENS6_IJNS7_ILi64EEESA_SA_EEELi512ENS_6half_tEfNS_4arch4Sm90ELb1ELb0ELb0ELb0ELb0ELb0ELb1ELb0ELb0ELb1ELb1ELb0EEENS1_21CollectiveEpilogueFwdINS6_IJSA_NS7_ILi512EEESA_EEES9_SC_SE_Li256ELb0ELb1ELb1ELb0EEENS1_19SingleTileSchedulerILb0ELb1ELb1ELi64EEEEEEEEEvNT_6ParamsE,@function
        .size           _ZN7cutlass13device_kernelIN5flash11enable_sm90INS1_16FlashAttnFwdSm90INS1_25CollectiveMainloopFwdSm90ILi2EN4cute5tupleIJNS5_1CILi1EEES8_S8_EEENS6_IJNS7_ILi64EEESA_SA_EEELi512ENS_6half_tEfNS_4arch4Sm90ELb1ELb0ELb0ELb0ELb0ELb0ELb1ELb0ELb0ELb1ELb1ELb0EEENS1_21CollectiveEpilogueFwdINS6_IJSA_NS7_ILi512EEESA_EEES9_SC_SE_Li256ELb0ELb1ELb1ELb0EEENS1_19SingleTileSchedulerILb0ELb1ELb1ELi64EEEEEEEEEvNT_6ParamsE,(.L_x_31 - _ZN7cutlass13device_kernelIN5flash11enable_sm90INS1_16FlashAttnFwdSm90INS1_25CollectiveMainloopFwdSm90ILi2EN4cute5tupleIJNS5_1CILi1EEES8_S8_EEENS6_IJNS7_ILi64EEESA_SA_EEELi512ENS_6half_tEfNS_4arch4Sm90ELb1ELb0ELb0ELb0ELb0ELb0ELb1ELb0ELb0ELb1ELb1ELb0EEENS1_21CollectiveEpilogueFwdINS6_IJSA_NS7_ILi512EEESA_EEES9_SC_SE_Li256ELb0ELb1ELb1ELb0EEENS1_19SingleTileSchedulerILb0ELb1ELb1ELi64EEEEEEEEEvNT_6ParamsE)
        .other          _ZN7cutlass13device_kernelIN5flash11enable_sm90INS1_16FlashAttnFwdSm90INS1_25CollectiveMainloopFwdSm90ILi2EN4cute5tupleIJNS5_1CILi1EEES8_S8_EEENS6_IJNS7_ILi64EEESA_SA_EEELi512ENS_6half_tEfNS_4arch4Sm90ELb1ELb0ELb0ELb0ELb0ELb0ELb1ELb0ELb0ELb1ELb1ELb0EEENS1_21CollectiveEpilogueFwdINS6_IJSA_NS7_ILi512EEESA_EEES9_SC_SE_Li256ELb0ELb1ELb1ELb0EEENS1_19SingleTileSchedulerILb0ELb1ELb1ELi64EEEEEEEEEvNT_6ParamsE,@"STO_CUDA_ENTRY STV_DEFAULT"
_ZN7cutlass13device_kernelIN5flash11enable_sm90INS1_16FlashAttnFwdSm90INS1_25CollectiveMainloopFwdSm90ILi2EN4cute5tupleIJNS5_1CILi1EEES8_S8_EEENS6_IJNS7_ILi64EEESA_SA_EEELi512ENS_6half_tEfNS_4arch4Sm90ELb1ELb0ELb0ELb0ELb0ELb0ELb1ELb0ELb0ELb1ELb1ELb0EEENS1_21CollectiveEpilogueFwdINS6_IJSA_NS7_ILi512EEESA_EEES9_SC_SE_Li256ELb0ELb1ELb1ELb0EEENS1_19SingleTileSchedulerILb0ELb1ELb1ELi64EEEEEEEEEvNT_6ParamsE:
[----:B------:R-:W-:Y:S01]  /*0000*/  LDC R1, c[0x0][0x37c] ;  /* 0x0000df00ff017b82 */ /* 0x000fe20000000800 */
[----:B------:R-:W-:Y:S05]  /*0010*/  EXIT ;  /* 0x000000000000794d */ /* 0x000fea0003800000 */
.L_x_13:
        /* <DEDUP_REMOVED lines=14> */
.L_x_31:


//--------------------- .text._ZN7cutlass13device_kernelIN5flash11enable_sm90INS1_16FlashAttnFwdSm90INS1_25CollectiveMainloopFwdSm90ILi2EN4cute5tupleIJNS5_1CILi1EEES8_S8_EEENS6_IJNS7_ILi64EEESA_SA_EEELi512ENS_6half_tEfNS_4arch4Sm90ELb1ELb0ELb0ELb1ELb0ELb0ELb0ELb0ELb0ELb1ELb1ELb0EEENS1_21CollectiveEpilogueFwdINS6_IJSA_NS7_ILi512EEESA_EEES9_SC_SE_Li256ELb1ELb1ELb1ELb0EEENS1_36VarlenDynamicPersistentTileSchedulerILi64ELi64ELi256ELi128ELb1ELb1ELb1ELb1ELb1ELb1EEEEEEEEEvNT_6ParamsE --------------------------
	.section	.text._ZN7cutlass13device_kernelIN5flash11enable_sm90INS1_16FlashAttnFwdSm90INS1_25CollectiveMainloopFwdSm90ILi2EN4cute5tupleIJNS5_1CILi1EEES8_S8_EEENS6_IJNS7_ILi64EEESA_SA_EEELi512ENS_6half_tEfNS_4arch4Sm90ELb1ELb0ELb0ELb1ELb0ELb0ELb0ELb0ELb0ELb1ELb1ELb0EEENS1_21CollectiveEpilogueFwdINS6_IJSA_NS7_ILi512EEESA_EEES9_SC_SE_Li256ELb1ELb1ELb1ELb0EEENS1_36VarlenDynamicPersistentTileSchedulerILi64ELi64ELi256ELi128ELb1ELb1ELb1ELb1ELb1ELb1EEEEEEEEEvNT_6ParamsE,"ax",@progbits
	.align	128
.text._ZN7cutlass13device_kernelIN5flash11enable_sm90INS1_16FlashAttnFwdSm90INS1_25CollectiveMainloopFwdSm90ILi2EN4cute5tupleIJNS5_1CILi1EEES8_S8_EEENS6_IJNS7_ILi64EEESA_SA_EEELi512ENS_6half_tEfNS_4arch4Sm90ELb1ELb0ELb0ELb1ELb0ELb0ELb0ELb0ELb0ELb1ELb1ELb0EEENS1_21CollectiveEpilogueFwdINS6_IJSA_NS7_ILi512EEESA_EEES9_SC_SE_Li256ELb1ELb1ELb1ELb0EEENS1_36VarlenDynamicPersistentTileSchedulerILi64ELi64ELi256ELi128ELb1ELb1ELb1ELb1ELb1ELb1EEEEEEEEEvNT_6ParamsE:
        .type           _ZN7cutlass13device_kernelIN5flash11enable_sm90INS1_16FlashAttnFwdSm90INS1_25CollectiveMainloopFwdSm90ILi2EN4cute5tupleIJNS5_1CILi1EEES8_S8_EEENS6_IJNS7_ILi64EEESA_SA_EEELi512ENS_6half_tEfNS_4arch4Sm90ELb1ELb0ELb0ELb1ELb0ELb0ELb0ELb0ELb0ELb1ELb1ELb0EEENS1_21CollectiveEpilogueFwdINS6_IJSA_NS7_ILi512EEESA_EEES9_SC_SE_Li256ELb1ELb1ELb1ELb0EEENS1_36VarlenDynamicPersistentTileSchedulerILi64ELi64ELi256ELi128ELb1ELb1ELb1ELb1ELb1ELb1EEEEEEEEEvNT_6ParamsE,@function
        .size           _ZN7cutlass13device_kernelIN5flash11enable_sm90INS1_16FlashAttnFwdSm90INS1_25CollectiveMainloopFwdSm90ILi2EN4cute5tupleIJNS5_1CILi1EEES8_S8_EEENS6_IJNS7_ILi64EEESA_SA_EEELi512ENS_6half_tEfNS_4arch4Sm90ELb1ELb0ELb0ELb1ELb0ELb0ELb0ELb0ELb0ELb1ELb1ELb0EEENS1_21CollectiveEpilogueFwdINS6_IJSA_NS7_ILi512EEESA_EEES9_SC_SE_Li256ELb1ELb1ELb1ELb0EEENS1_36VarlenDynamicPersistentTileSchedulerILi64ELi64ELi256ELi128ELb1ELb1ELb1ELb1ELb1ELb1EEEEEEEEEvNT_6ParamsE,(.L_x_32 - _ZN7cutlass13device_kernelIN5flash11enable_sm90INS1_16FlashAttnFwdSm90INS1_25CollectiveMainloopFwdSm90ILi2EN4cute5tupleIJNS5_1CILi1EEES8_S8_EEENS6_IJNS7_ILi64EEESA_SA_EEELi512ENS_6half_tEfNS_4arch4Sm90ELb1ELb0ELb0ELb1ELb0ELb0ELb0ELb0ELb0ELb1ELb1ELb0EEENS1_21CollectiveEpilogueFwdINS6_IJSA_NS7_ILi512EEESA_EEES9_SC_SE_Li256ELb1ELb1ELb1ELb0EEENS1_36VarlenDynamicPersistentTileSchedulerILi64ELi64ELi256ELi128ELb1ELb1ELb1ELb1ELb1ELb1EEEEEEEEEvNT_6ParamsE)
        .other          _ZN7cutlass13device_kernelIN5flash11enable_sm90INS1_16FlashAttnFwdSm90INS1_25CollectiveMainloopFwdSm90ILi2EN4cute5tupleIJNS5_1CILi1EEES8_S8_EEENS6_IJNS7_ILi64EEESA_SA_EEELi512ENS_6half_tEfNS_4arch4Sm90ELb1ELb0ELb0ELb1ELb0ELb0ELb0ELb0ELb0ELb1ELb1ELb0EEENS1_21CollectiveEpilogueFwdINS6_IJSA_NS7_ILi512EEESA_EEES9_SC_SE_Li256ELb1ELb1ELb1ELb0EEENS1_36VarlenDynamicPersistentTileSchedulerILi64ELi64ELi256ELi128ELb1ELb1ELb1ELb1ELb1ELb1EEEEEEEEEvNT_6ParamsE,@"STO_CUDA_ENTRY STV_DEFAULT"
_ZN7cutlass13device_kernelIN5flash11enable_sm90INS1_16FlashAttnFwdSm90INS1_25CollectiveMainloopFwdSm90ILi2EN4cute5tupleIJNS5_1CILi1EEES8_S8_EEENS6_IJNS7_ILi64EEESA_SA_EEELi512ENS_6half_tEfNS_4arch4Sm90ELb1ELb0ELb0ELb1ELb0ELb0ELb0ELb0ELb0ELb1ELb1ELb0EEENS1_21CollectiveEpilogueFwdINS6_IJSA_NS7_ILi512EEESA_EEES9_SC_SE_Li256ELb1ELb1ELb1ELb0EEENS1_36VarlenDynamicPersistentTileSchedulerILi64ELi64ELi256ELi128ELb1ELb1ELb1ELb1ELb1ELb1EEEEEEEEEvNT_6ParamsE:
[----:B------:R-:W-:Y:S01]  /*0000*/  LDC R1, c[0x0][0x37c] ;  /* 0x0000df00ff017b82 */ /* 0x000fe20000000800 */
[----:B------:R-:W-:Y:S05]  /*0010*/  EXIT ;  /* 0x000000000000794d */ /* 0x000fea0003800000 */
.L_x_14:
        /* <DEDUP_REMOVED lines=14> */
.L_x_32:


//--------------------- .text._ZN7cutlass13device_kernelIN5flash11enable_sm90INS1_16FlashAttnFwdSm90INS1_25CollectiveMainloopFwdSm90ILi2EN4cute5tupleIJNS5_1CILi1EEES8_S8_EEENS6_IJNS7_ILi64EEESA_SA_EEELi512ENS_6half_tEfNS_4arch4Sm90ELb1ELb0ELb0ELb1ELb0ELb1ELb0ELb0ELb0ELb1ELb1ELb0EEENS1_21CollectiveEpilogueFwdINS6_IJSA_NS7_ILi512EEESA_EEES9_SC_SE_Li256ELb1ELb1ELb1ELb0EEENS1_36VarlenDynamicPersistentTileSchedulerILi64ELi64ELi256ELi128ELb1ELb1ELb1ELb1ELb1ELb1EEEEEEEEEvNT_6ParamsE --------------------------
	.section	.text._ZN7cutlass13device_kernelIN5flash11enable_sm90INS1_16FlashAttnFwdSm90INS1_25CollectiveMainloopFwdSm90ILi2EN4cute5tupleIJNS5_1CILi1EEES8_S8_EEENS6_IJNS7_ILi64EEESA_SA_EEELi512ENS_6half_tEfNS_4arch4Sm90ELb1ELb0ELb0ELb1ELb0ELb1ELb0ELb0ELb0ELb1ELb1ELb0EEENS1_21CollectiveEpilogueFwdINS6_IJSA_NS7_ILi512EEESA_EEES9_SC_SE_Li256ELb1ELb1ELb1ELb0EEENS1_36VarlenDynamicPersistentTileSchedulerILi64ELi64ELi256ELi128ELb1ELb1ELb1ELb1ELb1ELb1EEEEEEEEEvNT_6ParamsE,"ax",@progbits
	.align	128
.text._ZN7cutlass13device_kernelIN5flash11enable_sm90INS1_16FlashAttnFwdSm90INS1_25CollectiveMainloopFwdSm90ILi2EN4cute5tupleIJNS5_1CILi1EEES8_S8_EEENS6_IJNS7_ILi64EEESA_SA_EEELi512ENS_6half_tEfNS_4arch4Sm90ELb1ELb0ELb0ELb1ELb0ELb1ELb0ELb0ELb0ELb1ELb1ELb0EEENS1_21CollectiveEpilogueFwdINS6_IJSA_NS7_ILi512EEESA_EEES9_SC_SE_Li256ELb1ELb1ELb1ELb0EEENS1_36VarlenDynamicPersistentTileSchedulerILi64ELi64ELi256ELi128ELb1ELb1ELb1ELb1ELb1ELb1EEEEEEEEEvNT_6ParamsE:
        .type           _ZN7cutlass13device_kernelIN5flash11enable_sm90INS1_16FlashAttnFwdSm90INS1_25CollectiveMainloopFwdSm90ILi2EN4cute5tupleIJNS5_1CILi1EEES8_S8_EEENS6_IJNS7_ILi64EEESA_SA_EEELi512ENS_6half_tEfNS_4arch4Sm90ELb1ELb0ELb0ELb1ELb0ELb1ELb0ELb0ELb0ELb1ELb1ELb0EEENS1_21CollectiveEpilogueFwdINS6_IJSA_NS7_ILi512EEESA_EEES9_SC_SE_Li256ELb1ELb1ELb1ELb0EEENS1_36VarlenDynamicPersistentTileSchedulerILi64ELi64ELi256ELi128ELb1ELb1ELb1ELb1ELb1ELb1EEEEEEEEEvNT_6ParamsE,@function
        .size           _ZN7cutlass13device_kernelIN5flash11enable_sm90INS1_16FlashAttnFwdSm90INS1_25CollectiveMainloopFwdSm90ILi2EN4cute5tupleIJNS5_1CILi1EEES8_S8_EEENS6_IJNS7_ILi64EEESA_SA_EEELi512ENS_6half_tEfNS_4arch4Sm90ELb1ELb0ELb0ELb1ELb0ELb1ELb0ELb0ELb0ELb1ELb1ELb0EEENS1_21CollectiveEpilogueFwdINS6_IJSA_NS7_ILi512EEESA_EEES9_SC_SE_Li256ELb1ELb1ELb1ELb0EEENS1_36VarlenDynamicPersistentTileSchedulerILi64ELi64ELi256ELi128ELb1ELb1ELb1ELb1ELb1ELb1EEEEEEEEEvNT_6ParamsE,(.L_x_33 - _ZN7cutlass13device_kernelIN5flash11enable_sm90INS1_16FlashAttnFwdSm90INS1_25CollectiveMainloopFwdSm90ILi2EN4cute5tupleIJNS5_1CILi1EEES8_S8_EEENS6_IJNS7_ILi64EEESA_SA_EEELi512ENS_6half_tEfNS_4arch4Sm90ELb1ELb0ELb0ELb1ELb0ELb1ELb0ELb0ELb0ELb1ELb1ELb0EEENS1_21CollectiveEpilogueFwdINS6_IJSA_NS7_ILi512EEESA_EEES9_SC_SE_Li256ELb1ELb1ELb1ELb0EEENS1_36VarlenDynamicPersistentTileSchedulerILi64ELi64ELi256ELi128ELb1ELb1ELb1ELb1ELb1ELb1EEEEEEEEEvNT_6ParamsE)
        .other          _ZN7cutlass13device_kernelIN5flash11enable_sm90INS1_16FlashAttnFwdSm90INS1_25CollectiveMainloopFwdSm90ILi2EN4cute5tupleIJNS5_1CILi1EEES8_S8_EEENS6_IJNS7_ILi64EEESA_SA_EEELi512ENS_6half_tEfNS_4arch4Sm90ELb1ELb0ELb0ELb1ELb0ELb1ELb0ELb0ELb0ELb1ELb1ELb0EEENS1_21CollectiveEpilogueFwdINS6_IJSA_NS7_ILi512EEESA_EEES9_SC_SE_Li256ELb1ELb1ELb1ELb0EEENS1_36VarlenDynamicPersistentTileSchedulerILi64ELi64ELi256ELi128ELb1ELb1ELb1ELb1ELb1ELb1EEEEEEEEEvNT_6ParamsE,@"STO_CUDA_ENTRY STV_DEFAULT"
_ZN7cutlass13device_kernelIN5flash11enable_sm90INS1_16FlashAttnFwdSm90INS1_25CollectiveMainloopFwdSm90ILi2EN4cute5tupleIJNS5_1CILi1EEES8_S8_EEENS6_IJNS7_ILi64EEESA_SA_EEELi512ENS_6half_tEfNS_4arch4Sm90ELb1ELb0ELb0ELb1ELb0ELb1ELb0ELb0ELb0ELb1ELb1ELb0EEENS1_21CollectiveEpilogueFwdINS6_IJSA_NS7_ILi512EEESA_EEES9_SC_SE_Li256ELb1ELb1ELb1ELb0EEENS1_36VarlenDynamicPersistentTileSchedulerILi64ELi64ELi256ELi128ELb1ELb1ELb1ELb1ELb1ELb1EEEEEEEEEvNT_6ParamsE:
[----:B------:R-:W-:Y:S01]  /*0000*/  LDC R1, c[0x0][0x37c] ;  /* 0x0000df00ff017b82 */ /* 0x000fe20000000800 */
[----:B------:R-:W-:Y:S05]  /*0010*/  EXIT ;  /* 0x000000000000794d */ /* 0x000fea0003800000 */
.L_x_15:
        /* <DEDUP_REMOVED lines=14> */
.L_x_33:


//--------------------- .text._ZN7cutlass13device_kernelIN5flash11enable_sm90INS1_16FlashAttnFwdSm90INS1_25CollectiveMainloopFwdSm90ILi2EN4cute5tupleIJNS5_1CILi1EEES8_S8_EEENS6_IJNS7_ILi64EEESA_SA_EEELi512ENS_6half_tEfNS_4arch4Sm90ELb1ELb0ELb0ELb1ELb0ELb0ELb1ELb0ELb0ELb1ELb1ELb0EEENS1_21CollectiveEpilogueFwdINS6_IJSA_NS7_ILi512EEESA_EEES9_SC_SE_Li256ELb1ELb1ELb1ELb0EEENS1_36VarlenDynamicPersistentTileSchedulerILi64ELi64ELi256ELi128ELb1ELb1ELb1ELb1ELb1ELb1EEEEEEEEEvNT_6ParamsE --------------------------
	.section	.text._ZN7cutlass13device_kernelIN5flash11enable_sm90INS1_16FlashAttnFwdSm90INS1_25CollectiveMainloopFwdSm90ILi2EN4cute5tupleIJNS5_1CILi1EEES8_S8_EEENS6_IJNS7_ILi64EEESA_SA_EEELi512ENS_6half_tEfNS_4arch4Sm90ELb1ELb0ELb0ELb1ELb0ELb0ELb1ELb0ELb0ELb1ELb1ELb0EEENS1_21CollectiveEpilogueFwdINS6_IJSA_NS7_ILi512EEESA_EEES9_SC_SE_Li256ELb1ELb1ELb1ELb0EEENS1_36VarlenDynamicPersistentTileSchedulerILi64ELi64ELi256ELi128ELb1ELb1ELb1ELb1ELb1ELb1EEEEEEEEEvNT_6ParamsE,"ax",@progbits
	.align	128
.text._ZN7cutlass13device_kernelIN5flash11enable_sm90INS1_16FlashAttnFwdSm90INS1_25CollectiveMainloopFwdSm90ILi2EN4cute5tupleIJNS5_1CILi1EEES8_S8_EEENS6_IJNS7_ILi64EEESA_SA_EEELi512ENS_6half_tEfNS_4arch4Sm90ELb1ELb0ELb0ELb1ELb0ELb0ELb1ELb0ELb0ELb1ELb1ELb0EEENS1_21CollectiveEpilogueFwdINS6_IJSA_NS7_ILi512EEESA_EEES9_SC_SE_Li256ELb1ELb1ELb1ELb0EEENS1_36VarlenDynamicPersistentTileSchedulerILi64ELi64ELi256ELi128ELb1ELb1ELb1ELb1ELb1ELb1EEEEEEEEEvNT_6ParamsE:
        .type           _ZN7cutlass13device_kernelIN5flash11enable_sm90INS1_16FlashAttnFwdSm90INS1_25CollectiveMainloopFwdSm90ILi2EN4cute5tupleIJNS5_1CILi1EEES8_S8_EEENS6_IJNS7_ILi64EEESA_SA_EEELi512ENS_6half_tEfNS_4arch4Sm90ELb1ELb0ELb0ELb1ELb0ELb0ELb1ELb0ELb0ELb1ELb1ELb0EEENS1_21CollectiveEpilogueFwdINS6_IJSA_NS7_ILi512EEESA_EEES9_SC_SE_Li256ELb1ELb1ELb1ELb0EEENS1_36VarlenDynamicPersistentTileSchedulerILi64ELi64ELi256ELi128ELb1ELb1ELb1ELb1ELb1ELb1EEEEEEEEEvNT_6ParamsE,@function
        .size           _ZN7cutlass13device_kernelIN5flash11enable_sm90INS1_16FlashAttnFwdSm90INS1_25CollectiveMainloopFwdSm90ILi2EN4cute5tupleIJNS5_1CILi1EEES8_S8_EEENS6_IJNS7_ILi64EEESA_SA_EEELi512ENS_6half_tEfNS_4arch4Sm90ELb1ELb0ELb0ELb1ELb0ELb0ELb1ELb0ELb0ELb1ELb1ELb0EEENS1_21CollectiveEpilogueFwdINS6_IJSA_NS7_ILi512EEESA_EEES9_SC_SE_Li256ELb1ELb1ELb1ELb0EEENS1_36VarlenDynamicPersistentTileSchedulerILi64ELi64ELi256ELi128ELb1ELb1ELb1ELb1ELb1ELb1EEEEEEEEEvNT_6ParamsE,(.L_x_34 - _ZN7cutlass13device_kernelIN5flash11enable_sm90INS1_16FlashAttnFwdSm90INS1_25CollectiveMainloopFwdSm90ILi2EN4cute5tupleIJNS5_1CILi1EEES8_S8_EEENS6_IJNS7_ILi64EEESA_SA_EEELi512ENS_6half_tEfNS_4arch4Sm90ELb1ELb0ELb0ELb1ELb0ELb0ELb1ELb0ELb0ELb1ELb1ELb0EEENS1_21CollectiveEpilogueFwdINS6_IJSA_NS7_ILi512EEESA_EEES9_SC_SE_Li256ELb1ELb1ELb1ELb0EEENS1_36VarlenDynamicPersistentTileSchedulerILi64ELi64ELi256ELi128ELb1ELb1ELb1ELb1ELb1ELb1EEEEEEEEEvNT_6ParamsE)
        .other          _ZN7cutlass13device_kernelIN5flash11enable_sm90INS1_16FlashAttnFwdSm90INS1_25CollectiveMainloopFwdSm90ILi2EN4cute5tupleIJNS5_1CILi1EEES8_S8_EEENS6_IJNS7_ILi64EEESA_SA_EEELi512ENS_6half_tEfNS_4arch4Sm90ELb1ELb0ELb0ELb1ELb0ELb0ELb1ELb0ELb0ELb1ELb1ELb0EEENS1_21CollectiveEpilogueFwdINS6_IJSA_NS7_ILi512EEESA_EEES9_SC_SE_Li256ELb1ELb1ELb1ELb0EEENS1_36VarlenDynamicPersistentTileSchedulerILi64ELi64ELi256ELi128ELb1ELb1ELb1ELb1ELb1ELb1EEEEEEEEEvNT_6ParamsE,@"STO_CUDA_ENTRY STV_DEFAULT"
_ZN7cutlass13device_kernelIN5flash11enable_sm90INS1_16FlashAttnFwdSm90INS1_25CollectiveMainloopFwdSm90ILi2EN4cute5tupleIJNS5_1CILi1EEES8_S8_EEENS6_IJNS7_ILi64EEESA_SA_EEELi512ENS_6half_tEfNS_4arch4Sm90ELb1ELb0ELb0ELb1ELb0ELb0ELb1ELb0ELb0ELb1ELb1ELb0EEENS1_21CollectiveEpilogueFwdINS6_IJSA_NS7_ILi512EEESA_EEES9_SC_SE_Li256ELb1ELb1ELb1ELb0EEENS1_36VarlenDynamicPersistentTileSchedulerILi64ELi64ELi256ELi128ELb1ELb1ELb1ELb1ELb1ELb1EEEEEEEEEvNT_6ParamsE:
[----:B------:R-:W-:Y:S01]  /*0000*/  LDC R1, c[0x0][0x37c] ;  /* 0x0000df00ff017b82 */ /* 0x000fe20000000800 */
[----:B------:R-:W-:Y:S05]  /*0010*/  EXIT ;  /* 0x000000000000794d */ /* 0x000fea0003800000 */
.L_x_16:
        /* <DEDUP_REMOVED lines=14> */
.L_x_34:


//--------------------- .text._ZN7cutlass13device_kernelIN5flash11enable_sm90INS1_16FlashAttnFwdSm90INS1_25CollectiveMainloopFwdSm90ILi2EN4cute5tupleIJNS5_1CILi1EEES8_S8_EEENS6_IJNS7_ILi64EEESA_SA_EEELi512ENS_6half_tEfNS_4arch4Sm90ELb1ELb0ELb0ELb1ELb0ELb1ELb1ELb0ELb0ELb1ELb1ELb0EEENS1_21CollectiveEpilogueFwdINS6_IJSA_NS7_ILi512EEESA_EEES9_SC_SE_Li256ELb1ELb1ELb1ELb0EEENS1_36VarlenDynamicPersistentTileSchedulerILi64ELi64ELi256ELi128ELb1ELb1ELb1ELb1ELb1ELb1EEEEEEEEEvNT_6ParamsE --------------------------
	.section	.text._ZN7cutlass13device_kernelIN5flash11enable_sm90INS1_16FlashAttnFwdSm90INS1_25CollectiveMainloopFwdSm90ILi2EN4cute5tupleIJNS5_1CILi1EEES8_S8_EEENS6_IJNS7_ILi64EEESA_SA_EEELi512ENS_6half_tEfNS_4arch4Sm90ELb1ELb0ELb0ELb1ELb0ELb1ELb1ELb0ELb0ELb1ELb1ELb0EEENS1_21CollectiveEpilogueFwdINS6_IJSA_NS7_ILi512EEESA_EEES9_SC_SE_Li256ELb1ELb1ELb1ELb0EEENS1_36VarlenDynamicPersistentTileSchedulerILi64ELi64ELi256ELi128ELb1ELb1ELb1ELb1ELb1ELb1EEEEEEEEEvNT_6ParamsE,"ax",@progbits
	.align	128
.text._ZN7cutlass13device_kernelIN5flash11enable_sm90INS1_16FlashAttnFwdSm90INS1_25CollectiveMainloopFwdSm90ILi2EN4cute5tupleIJNS5_1CILi1EEES8_S8_EEENS6_IJNS7_ILi64EEESA_SA_EEELi512ENS_6half_tEfNS_4arch4Sm90ELb1ELb0ELb0ELb1ELb0ELb1ELb1ELb0ELb0ELb1ELb1ELb0EEENS1_21CollectiveEpilogueFwdINS6_IJSA_NS7_ILi512EEESA_EEES9_SC_SE_Li256ELb1ELb1ELb1ELb0EEENS1_36VarlenDynamicPersistentTileSchedulerILi64ELi64ELi256ELi128ELb1ELb1ELb1ELb1ELb1ELb1EEEEEEEEEvNT_6ParamsE:
        .type           _ZN7cutlass13device_kernelIN5flash11enable_sm90INS1_16FlashAttnFwdSm90INS1_25CollectiveMainloopFwdSm90ILi2EN4cute5tupleIJNS5_1CILi1EEES8_S8_EEENS6_IJNS7_ILi64EEESA_SA_EEELi512ENS_6half_tEfNS_4arch4Sm90ELb1ELb0ELb0ELb1ELb0ELb1ELb1ELb0ELb0ELb1ELb1ELb0EEENS1_21CollectiveEpilogueFwdINS6_IJSA_NS7_ILi512EEESA_EEES9_SC_SE_Li256ELb1ELb1ELb1ELb0EEENS1_36VarlenDynamicPersistentTileSchedulerILi64ELi64ELi256ELi128ELb1ELb1ELb1ELb1ELb1ELb1EEEEEEEEEvNT_6ParamsE,@function
        .size           _ZN7cutlass13device_kernelIN5flash11enable_sm90INS1_16FlashAttnFwdSm90INS1_25CollectiveMainloopFwdSm90ILi2EN4cute5tupleIJNS5_1CILi1EEES8_S8_EEENS6_IJNS7_ILi64EEESA_SA_EEELi512ENS_6half_tEfNS_4arch4Sm90ELb1ELb0ELb0ELb1ELb0ELb1ELb1ELb0ELb0ELb1ELb1ELb0EEENS1_21CollectiveEpilogueFwdINS6_IJSA_NS7_ILi512EEESA_EEES9_SC_SE_Li256ELb1ELb1ELb1ELb0EEENS1_36VarlenDynamicPersistentTileSchedulerILi64ELi64ELi256ELi128ELb1ELb1ELb1ELb1ELb1ELb1EEEEEEEEEvNT_6ParamsE,(.L_x_35 - _ZN7cutlass13device_kernelIN5flash11enable_sm90INS1_16FlashAttnFwdSm90INS1_25CollectiveMainloopFwdSm90ILi2EN4cute5tupleIJNS5_1CILi1EEES8_S8_EEENS6_IJNS7_ILi64EEESA_SA_EEELi512ENS_6half_tEfNS_4arch4Sm90ELb1ELb0ELb0ELb1ELb0ELb1ELb1ELb0ELb0ELb1ELb1ELb0EEENS1_21CollectiveEpilogueFwdINS6_IJSA_NS7_ILi512EEESA_EEES9_SC_SE_Li256ELb1ELb1ELb1ELb0EEENS1_36VarlenDynamicPersistentTileSchedulerILi64ELi64ELi256ELi128ELb1ELb1ELb1ELb1ELb1ELb1EEEEEEEEEvNT_6ParamsE)
        .other          _ZN7cutlass13device_kernelIN5flash11enable_sm90INS1_16FlashAttnFwdSm90INS1_25CollectiveMainloopFwdSm90ILi2EN4cute5tupleIJNS5_1CILi1EEES8_S8_EEENS6_IJNS7_ILi64EEESA_SA_EEELi512ENS_6half_tEfNS_4arch4Sm90ELb1ELb0ELb0ELb1ELb0ELb1ELb1ELb0ELb0ELb1ELb1ELb0EEENS1_21CollectiveEpilogueFwdINS6_IJSA_NS7_ILi512EEESA_EEES9_SC_SE_Li256ELb1ELb1ELb1ELb0EEENS1_36VarlenDynamicPersistentTileSchedulerILi64ELi64ELi256ELi128ELb1ELb1ELb1ELb1ELb1ELb1EEEEEEEEEvNT_6ParamsE,@"STO_CUDA_ENTRY STV_DEFAULT"
_ZN7cutlass13device_kernelIN5flash11enable_sm90INS1_16FlashAttnFwdSm90INS1_25CollectiveMainloopFwdSm90ILi2EN4cute5tupleIJNS5_1CILi1EEES8_S8_EEENS6_IJNS7_ILi64EEESA_SA_EEELi512ENS_6half_tEfNS_4arch4Sm90ELb1ELb0ELb0ELb1ELb0ELb1ELb1ELb0ELb0ELb1ELb1ELb0EEENS1_21CollectiveEpilogueFwdINS6_IJSA_NS7_ILi512EEESA_EEES9_SC_SE_Li256ELb1ELb1ELb1ELb0EEENS1_36VarlenDynamicPersistentTileSchedulerILi64ELi64ELi256ELi128ELb1ELb1ELb1ELb1ELb1ELb1EEEEEEEEEvNT_6ParamsE:
[----:B------:R-:W-:Y:S01]  /*0000*/  LDC R1, c[0x0][0x37c] ;  /* 0x0000df00ff017b82 */ /* 0x000fe20000000800 */
[----:B------:R-:W-:Y:S05]  /*0010*/  EXIT ;  /* 0x000000000000794d */ /* 0x000fea0003800000 */
.L_x_17:
        /* <DEDUP_REMOVED lines=14> */
.L_x_35:


//--------------------- .nv.shared.reserved.0     --------------------------
	.section	.nv.shared.reserved.0,"aw",@nobits
	.weak		__nv_reservedSMEM_offset_0_alias
	.size		__nv_reservedSMEM_offset_0_alias, 0, 64
	.other		__nv_reservedSMEM_offset_0_alias,@"STO_CUDA_RESERVED_SHARED STV_DEFAULT"
__nv_reservedSMEM_offset_0_alias:
	.zero		0
	.zero		64


//--------------------- .nv.global                --------------------------
	.section	.nv.global,"aw",@nobits
.nv.global:
	.type		_ZN75_INTERNAL_7fad4835_39_flash_fwd_hdim64_512_fp16_split_sm90_cu_49158569_34814cute1_E,@object
	.size		_ZN75_INTERNAL_7fad4835_39_flash_fwd_hdim64_512_fp16_split_sm90_cu_49158569_34814cute1_E,(_ZN75_INTERNAL_7fad4835_39_flash_fwd_hdim64_512_fp16_split_sm90_cu_49158569_34814cuda3std3__45__cpo6cbeginE - _ZN75_INTERNAL_7fad4835_39_flash_fwd_hdim64_512_fp16_split_sm90_cu_49158569_34814cute1_E)
_ZN75_INTERNAL_7fad4835_39_flash_fwd_hdim64_512_fp16_split_sm90_cu_49158569_34814cute1_E:
	.zero		1
	.type		_ZN75_INTERNAL_7fad4835_39_flash_fwd_hdim64_512_fp16_split_sm90_cu_49158569_34814cuda3std3__45__cpo6cbeginE,@object
	.size		_ZN75_INTERNAL_7fad4835_39_flash_fwd_hdim64_512_fp16_split_sm90_cu_49158569_34814cuda3std3__45__cpo6cbeginE,(_ZN75_INTERNAL_7fad4835_39_flash_fwd_hdim64_512_fp16_split_sm90_cu_49158569_34814cuda3std3__48in_placeE - _ZN75_INTERNAL_7fad4835_39_flash_fwd_hdim64_512_fp16_split_sm90_cu_49158569_34814cuda3std3__45__cpo6cbeginE)
_ZN75_INTERNAL_7fad4835_39_flash_fwd_hdim64_512_fp16_split_sm90_cu_49158569_34814cuda3std3__45__cpo6cbeginE:
	.zero		1
	.type		_ZN75_INTERNAL_7fad4835_39_flash_fwd_hdim64_512_fp16_split_sm90_cu_49158569_34814cuda3std3__48in_placeE,@object
	.size		_ZN75_INTERNAL_7fad4835_39_flash_fwd_hdim64_512_fp16_split_sm90_cu_49158569_34814cuda3std3__48in_placeE,(_ZN75_INTERNAL_7fad4835_39_flash_fwd_hdim64_512_fp16_split_sm90_cu_49158569_34814cuda3std6ranges3__45__cpo9iter_moveE - _ZN75_INTERNAL_7fad4835_39_flash_fwd_hdim64_512_fp16_split_sm90_cu_49158569_34814cuda3std3__48in_placeE)
_ZN75_INTERNAL_7fad4835_39_flash_fwd_hdim64_512_fp16_split_sm90_cu_49158569_34814cuda3std3__48in_placeE:
	.zero		1
	.type		_ZN75_INTERNAL_7fad4835_39_flash_fwd_hdim64_512_fp16_split_sm90_cu_49158569_34814cuda3std6ranges3__45__cpo9iter_moveE,@object
	.size		_ZN75_INTERNAL_7fad4835_39_flash_fwd_hdim64_512_fp16_split_sm90_cu_49158569_34814cuda3std6ranges3__45__cpo9iter_moveE,(_ZN75_INTERNAL_7fad4835_39_flash_fwd_hdim64_512_fp16_split_sm90_cu_49158569_34814cuda3std3__45__cpo5beginE - _ZN75_INTERNAL_7fad4835_39_flash_fwd_hdim64_512_fp16_split_sm90_cu_49158569_34814cuda3std6ranges3__45__cpo9iter_moveE)
_ZN75_INTERNAL_7fad4835_39_flash_fwd_hdim64_512_fp16_split_sm90_cu_49158569_34814cuda3std6ranges3__45__cpo9iter_moveE:
	.zero		1
	.type		_ZN75_INTERNAL_7fad4835_39_flash_fwd_hdim64_512_fp16_split_sm90_cu_49158569_34814cuda3std3__45__cpo5beginE,@object
	.size		_ZN75_INTERNAL_7fad4835_39_flash_fwd_hdim64_512_fp16_split_sm90_cu_49158569_34814cuda3std3__45__cpo5beginE,(_ZN75_INTERNAL_7fad4835_39_flash_fwd_hdim64_512_fp16_split_sm90_cu_49158569_34814cuda3std3__477_GLOBAL__N__7fad4835_39_flash_fwd_hdim64_512_fp16_split_sm90_cu_49158569_34816ignoreE - _ZN75_INTERNAL_7fad4835_39_flash_fwd_hdim64_512_fp16_split_sm90_cu_49158569_34814cuda3std3__45__cpo5beginE)
_ZN75_INTERNAL_7fad4835_39_flash_fwd_hdim64_512_fp16_split_sm90_cu_49158569_34814cuda3std3__45__cpo5beginE:
	.zero		1
	.type		_ZN75_INTERNAL_7fad4835_39_flash_fwd_hdim64_512_fp16_split_sm90_cu_49158569_34814cuda3std3__477_GLOBAL__N__7fad4835_39_flash_fwd_hdim64_512_fp16_split_sm90_cu_49158569_34816ignoreE,@object
	.size		_ZN75_INTERNAL_7fad4835_39_flash_fwd_hdim64_512_fp16_split_sm90_cu_49158569_34814cuda3std3__477_GLOBAL__N__7fad4835_39_flash_fwd_hdim64_512_fp16_split_sm90_cu_49158569_34816ignoreE,(_ZN75_INTERNAL_7fad4835_39_flash_fwd_hdim64_512_fp16_split_sm90_cu_49158569_34814cute7productE - _ZN75_INTERNAL_7fad4835_39_flash_fwd_hdim64_512_fp16_split_sm90_cu_49158569_34814cuda3std3__477_GLOBAL__N__7fad4835_39_flash_fwd_hdim64_512_fp16_split_sm90_cu_49158569_34816ignoreE)
_ZN75_INTERNAL_7fad4835_39_flash_fwd_hdim64_512_fp16_split_sm90_cu_49158569_34814cuda3std3__477_GLOBAL__N__7fad4835_39_flash_fwd_hdim64_512_fp16_split_sm90_cu_49158569_34816ignoreE:
	.zero		1
	.type		_ZN75_INTERNAL_7fad4835_39_flash_fwd_hdim64_512_fp16_split_sm90_cu_49158569_34814cute7productE,@object
	.size		_ZN75_INTERNAL_7fad4835_39_flash_fwd_hdim64_512_fp16_split_sm90_cu_49158569_34814cute7productE,(_ZN75_INTERNAL_7fad4835_39_flash_fwd_hdim64_512_fp16_split_sm90_cu_49158569_34814cuda3std3__45__cpo3endE - _ZN75_INTERNAL_7fad4835_39_flash_fwd_hdim64_512_fp16_split_sm90_cu_49158569_34814cute7productE)
_ZN75_INTERNAL_7fad4835_39_flash_fwd_hdim64_512_fp16_split_sm90_cu_49158569_34814cute7productE:
	.zero		1
	.type		_ZN75_INTERNAL_7fad4835_39_flash_fwd_hdim64_512_fp16_split_sm90_cu_49158569_34814cuda3std3__45__cpo3endE,@object
	.size		_ZN75_INTERNAL_7fad4835_39_flash_fwd_hdim64_512_fp16_split_sm90_cu_49158569_34814cuda3std3__45__cpo3endE,(_ZN75_INTERNAL_7fad4835_39_flash_fwd_hdim64_512_fp16_split_sm90_cu_49158569_34814cuda3std3__419piecewise_constructE - _ZN75_INTERNAL_7fad4835_39_flash_fwd_hdim64_512_fp16_split_sm90_cu_49158569_34814cuda3std3__45__cpo3endE)
_ZN75_INTERNAL_7fad4835_39_flash_fwd_hdim64_512_fp16_split_sm90_cu_49158569_34814cuda3std3__45__cpo3endE:
	.zero		1
	.type		_ZN75_INTERNAL_7fad4835_39_flash_fwd_hdim64_512_fp16_split_sm90_cu_49158569_34814cuda3std3__419piecewise_constructE,@object
	.size		_ZN75_INTERNAL_7fad4835_39_flash_fwd_hdim64_512_fp16_split_sm90_cu_49158569_34814cuda3std3__419piecewise_constructE,(_ZN75_INTERNAL_7fad4835_39_flash_fwd_hdim64_512_fp16_split_sm90_cu_49158569_34814cuda3std3__45__cpo4cendE - _ZN75_INTERNAL_7fad4835_39_flash_fwd_hdim64_512_fp16_split_sm90_cu_49158569_34814cuda3std3__419piecewise_constructE)
_ZN75_INTERNAL_7fad4835_39_flash_fwd_hdim64_512_fp16_split_sm90_cu_49158569_34814cuda3std3__419piecewise_constructE:
	.zero		1
	.type		_ZN75_INTERNAL_7fad4835_39_flash_fwd_hdim64_512_fp16_split_sm90_cu_49158569_34814cuda3std3__45__cpo4cendE,@object
	.size		_ZN75_INTERNAL_7fad4835_39_flash_fwd_hdim64_512_fp16_split_sm90_cu_49158569_34814cuda3std3__45__cpo4cendE,(_ZN75_INTERNAL_7fad4835_39_flash_fwd_hdim64_512_fp16_split_sm90_cu_49158569_34814cuda3std6ranges3__45__cpo4swapE - _ZN75_INTERNAL_7fad4835_39_flash_fwd_hdim64_512_fp16_split_sm90_cu_49158569_34814cuda3std3__45__cpo4cendE)
_ZN75_INTERNAL_7fad4835_39_flash_fwd_hdim64_512_fp16_split_sm90_cu_49158569_34814cuda3std3__45__cpo4cendE:
	.zero		1
	.type		_ZN75_INTERNAL_7fad4835_39_flash_fwd_hdim64_512_fp16_split_sm90_cu_49158569_34814cuda3std6ranges3__45__cpo4swapE,@object
	.size		_ZN75_INTERNAL_7fad4835_39_flash_fwd_hdim64_512_fp16_split_sm90_cu_49158569_34814cuda3std6ranges3__45__cpo4swapE,(.L_7 - _ZN75_INTERNAL_7fad4835_39_flash_fwd_hdim64_512_fp16_split_sm90_cu_49158569_34814cuda3std6ranges3__45__cpo4swapE)
_ZN75_INTERNAL_7fad4835_39_flash_fwd_hdim64_512_fp16_split_sm90_cu_49158569_34814cuda3std6ranges3__45__cpo4swapE:
	.zero		1
.L_7:


//--------------------- .nv.constant0._ZN7cutlass13device_kernelIN5flash11enable_sm90INS1_16FlashAttnFwdSm90INS1_25CollectiveMainloopFwdSm90ILi2EN4cute5tupleIJNS5_1CILi1EEES8_S8_EEENS6_IJNS7_ILi64EEESA_SA_EEELi512ENS_6half_tEfNS_4arch4Sm90ELb0ELb0ELb0ELb0ELb0ELb0ELb0ELb0ELb0ELb1ELb1ELb0EEENS1_21CollectiveEpilogueFwdINS6_IJSA_NS7_ILi512EEESA_EEES9_SC_SE_Li256ELb0ELb1ELb1ELb0EEENS1_19SingleTileSchedulerILb0ELb1ELb1ELi64EEEEEEEEEvNT_6ParamsE --------------------------
	.section	.nv.constant0._ZN7cutlass13device_kernelIN5flash11enable_sm90INS1_16FlashAttnFwdSm90INS1_25CollectiveMainloopFwdSm90ILi2EN4cute5tupleIJNS5_1CILi1EEES8_S8_EEENS6_IJNS7_ILi64EEESA_SA_EEELi512ENS_6half_tEfNS_4arch4Sm90ELb0ELb0ELb0ELb0ELb0ELb0ELb0ELb0ELb0ELb1ELb1ELb0EEENS1_21CollectiveEpilogueFwdINS6_IJSA_NS7_ILi512EEESA_EEES9_SC_SE_Li256ELb0ELb1ELb1ELb0EEENS1_19SingleTileSchedulerILb0ELb1ELb1ELi64EEEEEEEEEvNT_6ParamsE,"a",@progbits
	.sectionflags	@""
	.align	4
.nv.constant0._ZN7cutlass13device_kernelIN5flash11enable_sm90INS1_16FlashAttnFwdSm90INS1_25CollectiveMainloopFwdSm90ILi2EN4cute5tupleIJNS5_1CILi1EEES8_S8_EEENS6_IJNS7_ILi64EEESA_SA_EEELi512ENS_6half_tEfNS_4arch4Sm90ELb0ELb0ELb0ELb0ELb0ELb0ELb0ELb0ELb0ELb1ELb1ELb0EEENS1_21CollectiveEpilogueFwdINS6_IJSA_NS7_ILi512EEESA_EEES9_SC_SE_Li256ELb0ELb1ELb1ELb0EEENS1_19SingleTileSchedulerILb0ELb1ELb1ELi64EEEEEEEEEvNT_6ParamsE:
	.zero		3456


//--------------------- .nv.constant0._ZN7cutlass13device_kernelIN5flash11enable_sm90INS1_16FlashAttnFwdSm90INS1_25CollectiveMainloopFwdSm90ILi2EN4cute5tupleIJNS5_1CILi1EEES8_S8_EEENS6_IJNS7_ILi64EEESA_SA_EEELi512ENS_6half_tEfNS_4arch4Sm90ELb0ELb0ELb0ELb0ELb0ELb0ELb1ELb0ELb0ELb1ELb1ELb0EEENS1_21CollectiveEpilogueFwdINS6_IJSA_NS7_ILi512EEESA_EEES9_SC_SE_Li256ELb0ELb1ELb1ELb0EEENS1_19SingleTileSchedulerILb0ELb1ELb1ELi64EEEEEEEEEvNT_6ParamsE --------------------------
	.section	.nv.constant0._ZN7cutlass13device_kernelIN5flash11enable_sm90INS1_16FlashAttnFwdSm90INS1_25CollectiveMainloopFwdSm90ILi2EN4cute5tupleIJNS5_1CILi1EEES8_S8_EEENS6_IJNS7_ILi64EEESA_SA_EEELi512ENS_6half_tEfNS_4arch4Sm90ELb0ELb0ELb0ELb0ELb0ELb0ELb1ELb0ELb0ELb1ELb1ELb0EEENS1_21CollectiveEpilogueFwdINS6_IJSA_NS7_ILi512EEESA_EEES9_SC_SE_Li256ELb0ELb1ELb1ELb0EEENS1_19SingleTileSchedulerILb0ELb1ELb1ELi64EEEEEEEEEvNT_6ParamsE,"a",@progbits
	.sectionflags	@""
	.align	4
.nv.constant0._ZN7cutlass13device_kernelIN5flash11enable_sm90INS1_16FlashAttnFwdSm90INS1_25CollectiveMainloopFwdSm90ILi2EN4cute5tupleIJNS5_1CILi1EEES8_S8_EEENS6_IJNS7_ILi64EEESA_SA_EEELi512ENS_6half_tEfNS_4arch4Sm90ELb0ELb0ELb0ELb0ELb0ELb0ELb1ELb0ELb0ELb1ELb1ELb0EEENS1_21CollectiveEpilogueFwdINS6_IJSA_NS7_ILi512EEESA_EEES9_SC_SE_Li256ELb0ELb1ELb1ELb0EEENS1_19SingleTileSchedulerILb0ELb1ELb1ELi64EEEEEEEEEvNT_6ParamsE:
	.zero		3712


//--------------------- .nv.constant0._ZN7cutlass13device_kernelIN5flash11enable_sm90INS1_16FlashAttnFwdSm90INS1_25CollectiveMainloopFwdSm90ILi2EN4cute5tupleIJNS5_1CILi1EEES8_S8_EEENS6_IJNS7_ILi64EEESA_SA_EEELi512ENS_6half_tEfNS_4arch4Sm90ELb0ELb0ELb0ELb1ELb0ELb0ELb0ELb0ELb0ELb1ELb1ELb0EEENS1_21CollectiveEpilogueFwdINS6_IJSA_NS7_ILi512EEESA_EEES9_SC_SE_Li256ELb1ELb1ELb1ELb0EEENS1_36VarlenDynamicPersistentTileSchedulerILi64ELi64ELi256ELi128ELb1ELb1ELb1ELb0ELb1ELb1EEEEEEEEEvNT_6ParamsE --------------------------
	.section	.nv.constant0._ZN7cutlass13device_kernelIN5flash11enable_sm90INS1_16FlashAttnFwdSm90INS1_25CollectiveMainloopFwdSm90ILi2EN4cute5tupleIJNS5_1CILi1EEES8_S8_EEENS6_IJNS7_ILi64EEESA_SA_EEELi512ENS_6half_tEfNS_4arch4Sm90ELb0ELb0ELb0ELb1ELb0ELb0ELb0ELb0ELb0ELb1ELb1ELb0EEENS1_21CollectiveEpilogueFwdINS6_IJSA_NS7_ILi512EEESA_EEES9_SC_SE_Li256ELb1ELb1ELb1ELb0EEENS1_36VarlenDynamicPersistentTileSchedulerILi64ELi64ELi256ELi128ELb1ELb1ELb1ELb0ELb1ELb1EEEEEEEEEvNT_6ParamsE,"a",@progbits
	.sectionflags	@""
	.align	4
.nv.constant0._ZN7cutlass13device_kernelIN5flash11enable_sm90INS1_16FlashAttnFwdSm90INS1_25CollectiveMainloopFwdSm90ILi2EN4cute5tupleIJNS5_1CILi1EEES8_S8_EEENS6_IJNS7_ILi64EEESA_SA_EEELi512ENS_6half_tEfNS_4arch4Sm90ELb0ELb0ELb0ELb1ELb0ELb0ELb0ELb0ELb0ELb1ELb1ELb0EEENS1_21CollectiveEpilogueFwdINS6_IJSA_NS7_ILi512EEESA_EEES9_SC_SE_Li256ELb1ELb1ELb1ELb0EEENS1_36VarlenDynamicPersistentTileSchedulerILi64ELi64ELi256ELi128ELb1ELb1ELb1ELb0ELb1ELb1EEEEEEEEEvNT_6ParamsE:
	.zero		3584


//--------------------- .nv.constant0._ZN7cutlass13device_kernelIN5flash11enable_sm90INS1_16FlashAttnFwdSm90INS1_25CollectiveMainloopFwdSm90ILi2EN4cute5tupleIJNS5_1CILi1EEES8_S8_EEENS6_IJNS7_ILi64EEESA_SA_EEELi512ENS_6half_tEfNS_4arch4Sm90ELb0ELb0ELb0ELb1ELb0ELb1ELb0ELb0ELb0ELb1ELb1ELb0EEENS1_21CollectiveEpilogueFwdINS6_IJSA_NS7_ILi512EEESA_EEES9_SC_SE_Li256ELb1ELb1ELb1ELb0EEENS1_36VarlenDynamicPersistentTileSchedulerILi64ELi64ELi256ELi128ELb1ELb1ELb1ELb0ELb1ELb1EEEEEEEEEvNT_6ParamsE --------------------------
	.section	.nv.constant0._ZN7cutlass13device_kernelIN5flash11enable_sm90INS1_16FlashAttnFwdSm90INS1_25CollectiveMainloopFwdSm90ILi2EN4cute5tupleIJNS5_1CILi1EEES8_S8_EEENS6_IJNS7_ILi64EEESA_SA_EEELi512ENS_6half_tEfNS_4arch4Sm90ELb0ELb0ELb0ELb1ELb0ELb1ELb0ELb0ELb0ELb1ELb1ELb0EEENS1_21CollectiveEpilogueFwdINS6_IJSA_NS7_ILi512EEESA_EEES9_SC_SE_Li256ELb1ELb1ELb1ELb0EEENS1_36VarlenDynamicPersistentTileSchedulerILi64ELi64ELi256ELi128ELb1ELb1ELb1ELb0ELb1ELb1EEEEEEEEEvNT_6ParamsE,"a",@progbits
	.sectionflags	@""
	.align	4
.nv.constant0._ZN7cutlass13device_kernelIN5flash11enable_sm90INS1_16FlashAttnFwdSm90INS1_25CollectiveMainloopFwdSm90ILi2EN4cute5tupleIJNS5_1CILi1EEES8_S8_EEENS6_IJNS7_ILi64EEESA_SA_EEELi512ENS_6half_tEfNS_4arch4Sm90ELb0ELb0ELb0ELb1ELb0ELb1ELb0ELb0ELb0ELb1ELb1ELb0EEENS1_21CollectiveEpilogueFwdINS6_IJSA_NS7_ILi512EEESA_EEES9_SC_SE_Li256ELb1ELb1ELb1ELb0EEENS1_36VarlenDynamicPersistentTileSchedulerILi64ELi64ELi256ELi128ELb1ELb1ELb1ELb0ELb1ELb1EEEEEEEEEvNT_6ParamsE:
	.zero		3584


//--------------------- .nv.constant0._ZN7cutlass13device_kernelIN5flash11enable_sm90INS1_16FlashAttnFwdSm90INS1_25CollectiveMainloopFwdSm90ILi2EN4cute5tupleIJNS5_1CILi1EEES8_S8_EEENS6_IJNS7_ILi64EEESA_SA_EEELi512ENS_6half_tEfNS_4arch4Sm90ELb0ELb0ELb0ELb1ELb0ELb0ELb1ELb0ELb0ELb1ELb1ELb0EEENS1_21CollectiveEpilogueFwdINS6_IJSA_NS7_ILi512EEESA_EEES9_SC_SE_Li256ELb1ELb1ELb1ELb0EEENS1_36VarlenDynamicPersistentTileSchedulerILi64ELi64ELi256ELi128ELb1ELb1ELb1ELb0ELb1ELb1EEEEEEEEEvNT_6ParamsE --------------------------
	.section	.nv.constant0._ZN7cutlass13device_kernelIN5flash11enable_sm90INS1_16FlashAttnFwdSm90INS1_25CollectiveMainloopFwdSm90ILi2EN4cute5tupleIJNS5_1CILi1EEES8_S8_EEENS6_IJNS7_ILi64EEESA_SA_EEELi512ENS_6half_tEfNS_4arch4Sm90ELb0ELb0ELb0ELb1ELb0ELb0ELb1ELb0ELb0ELb1ELb1ELb0EEENS1_21CollectiveEpilogueFwdINS6_IJSA_NS7_ILi512EEESA_EEES9_SC_SE_Li256ELb1ELb1ELb1ELb0EEENS1_36VarlenDynamicPersistentTileSchedulerILi64ELi64ELi256ELi128ELb1ELb1ELb1ELb0ELb1ELb1EEEEEEEEEvNT_6ParamsE,"a",@progbits
	.sectionflags	@""
	.align	4
.nv.constant0._ZN7cutlass13device_kernelIN5flash11enable_sm90INS1_16FlashAttnFwdSm90INS1_25CollectiveMainloopFwdSm90ILi2EN4cute5tupleIJNS5_1CILi1EEES8_S8_EEENS6_IJNS7_ILi64EEESA_SA_EEELi512ENS_6half_tEfNS_4arch4Sm90ELb0ELb0ELb0ELb1ELb0ELb0ELb1ELb0ELb0ELb1ELb1ELb0EEENS1_21CollectiveEpilogueFwdINS6_IJSA_NS7_ILi512EEESA_EEES9_SC_SE_Li256ELb1ELb1ELb1ELb0EEENS1_36VarlenDynamicPersistentTileSchedulerILi64ELi64ELi256ELi128ELb1ELb1ELb1ELb0ELb1ELb1EEEEEEEEEvNT_6ParamsE:
	.zero		3840


//--------------------- .nv.constant0._ZN7cutlass13device_kernelIN5flash11enable_sm90INS1_16FlashAttnFwdSm90INS1_25CollectiveMainloopFwdSm90ILi2EN4cute5tupleIJNS5_1CILi1EEES8_S8_EEENS6_IJNS7_ILi64EEESA_SA_EEELi512ENS_6half_tEfNS_4arch4Sm90ELb0ELb0ELb0ELb1ELb0ELb1ELb1ELb0ELb0ELb1ELb1ELb0EEENS1_21CollectiveEpilogueFwdINS6_IJSA_NS7_ILi512EEESA_EEES9_SC_SE_Li256ELb1ELb1ELb1ELb0EEENS1_36VarlenDynamicPersistentTileSchedulerILi64ELi64ELi256ELi128ELb1ELb1ELb1ELb0ELb1ELb1EEEEEEEEEvNT_6ParamsE --------------------------
	.section	.nv.constant0._ZN7cutlass13device_kernelIN5flash11enable_sm90INS1_16FlashAttnFwdSm90INS1_25CollectiveMainloopFwdSm90ILi2EN4cute5tupleIJNS5_1CILi1EEES8_S8_EEENS6_IJNS7_ILi64EEESA_SA_EEELi512ENS_6half_tEfNS_4arch4Sm90ELb0ELb0ELb0ELb1ELb0ELb1ELb1ELb0ELb0ELb1ELb1ELb0EEENS1_21CollectiveEpilogueFwdINS6_IJSA_NS7_ILi512EEESA_EEES9_SC_SE_Li256ELb1ELb1ELb1ELb0EEENS1_36VarlenDynamicPersistentTileSchedulerILi64ELi64ELi256ELi128ELb1ELb1ELb1ELb0ELb1ELb1EEEEEEEEEvNT_6ParamsE,"a",@progbits
	.sectionflags	@""
	.align	4
.nv.constant0._ZN7cutlass13device_kernelIN5flash11enable_sm90INS1_16FlashAttnFwdSm90INS1_25CollectiveMainloopFwdSm90ILi2EN4cute5tupleIJNS5_1CILi1EEES8_S8_EEENS6_IJNS7_ILi64EEESA_SA_EEELi512ENS_6half_tEfNS_4arch4Sm90ELb0ELb0ELb0ELb1ELb0ELb1ELb1ELb0ELb0ELb1ELb1ELb0EEENS1_21CollectiveEpilogueFwdINS6_IJSA_NS7_ILi512EEESA_EEES9_SC_SE_Li256ELb1ELb1ELb1ELb0EEENS1_36VarlenDynamicPersistentTileSchedulerILi64ELi64ELi256ELi128ELb1ELb1ELb1ELb0ELb1ELb1EEEEEEEEEvNT_6ParamsE:
	.zero		3840


//--------------------- .nv.constant0._ZN7cutlass13device_kernelIN5flash11enable_sm90INS1_16FlashAttnFwdSm90INS1_25CollectiveMainloopFwdSm90ILi2EN4cute5tupleIJNS5_1CILi1EEES8_S8_EEENS6_IJNS7_ILi64EEESA_SA_EEELi512ENS_6half_tEfNS_4arch4Sm90ELb0ELb1ELb0ELb0ELb0ELb0ELb0ELb0ELb0ELb1ELb1ELb0EEENS1_21CollectiveEpilogueFwdINS6_IJSA_NS7_ILi512EEESA_EEES9_SC_SE_Li256ELb0ELb1ELb1ELb0EEENS1_19SingleTileSchedulerILb0ELb1ELb1ELi64EEEEEEEEEvNT_6ParamsE --------------------------
	.section	.nv.constant0._ZN7cutlass13device_kernelIN5flash11enable_sm90INS1_16FlashAttnFwdSm90INS1_25CollectiveMainloopFwdSm90ILi2EN4cute5tupleIJNS5_1CILi1EEES8_S8_EEENS6_IJNS7_ILi64EEESA_SA_EEELi512ENS_6half_tEfNS_4arch4Sm90ELb0ELb1ELb0ELb0ELb0ELb0ELb0ELb0ELb0ELb1ELb1ELb0EEENS1_21CollectiveEpilogueFwdINS6_IJSA_NS7_ILi512EEESA_EEES9_SC_SE_Li256ELb0ELb1ELb1ELb0EEENS1_19SingleTileSchedulerILb0ELb1ELb1ELi64EEEEEEEEEvNT_6ParamsE,"a",@progbits
	.sectionflags	@""
	.align	4
.nv.constant0._ZN7cutlass13device_kernelIN5flash11enable_sm90INS1_16FlashAttnFwdSm90INS1_25CollectiveMainloopFwdSm90ILi2EN4cute5tupleIJNS5_1CILi1EEES8_S8_EEENS6_IJNS7_ILi64EEESA_SA_EEELi512ENS_6half_tEfNS_4arch4Sm90ELb0ELb1ELb0ELb0ELb0ELb0ELb0ELb0ELb0ELb1ELb1ELb0EEENS1_21CollectiveEpilogueFwdINS6_IJSA_NS7_ILi512EEESA_EEES9_SC_SE_Li256ELb0ELb1ELb1ELb0EEENS1_19SingleTileSchedulerILb0ELb1ELb1ELi64EEEEEEEEEvNT_6ParamsE:
	.zero		3456


//--------------------- .nv.constant0._ZN7cutlass13device_kernelIN5flash11enable_sm90INS1_16FlashAttnFwdSm90INS1_25CollectiveMainloopFwdSm90ILi2EN4cute5tupleIJNS5_1CILi1EEES8_S8_EEENS6_IJNS7_ILi64EEESA_SA_EEELi512ENS_6half_tEfNS_4arch4Sm90ELb0ELb1ELb0ELb0ELb0ELb0ELb1ELb0ELb0ELb1ELb1ELb0EEENS1_21CollectiveEpilogueFwdINS6_IJSA_NS7_ILi512EEESA_EEES9_SC_SE_Li256ELb0ELb1ELb1ELb0EEENS1_19SingleTileSchedulerILb0ELb1ELb1ELi64EEEEEEEEEvNT_6ParamsE --------------------------
	.section	.nv.constant0._ZN7cutlass13device_kernelIN5flash11enable_sm90INS1_16FlashAttnFwdSm90INS1_25CollectiveMainloopFwdSm90ILi2EN4cute5tupleIJNS5_1CILi1EEES8_S8_EEENS6_IJNS7_ILi64EEESA_SA_EEELi512ENS_6half_tEfNS_4arch4Sm90ELb0ELb1ELb0ELb0ELb0ELb0ELb1ELb0ELb0ELb1ELb1ELb0EEENS1_21CollectiveEpilogueFwdINS6_IJSA_NS7_ILi512EEESA_EEES9_SC_SE_Li256ELb0ELb1ELb1ELb0EEENS1_19SingleTileSchedulerILb0ELb1ELb1ELi64EEEEEEEEEvNT_6ParamsE,"a",@progbits
	.sectionflags	@""
	.align	4
.nv.constant0._ZN7cutlass13device_kernelIN5flash11enable_sm90INS1_16FlashAttnFwdSm90INS1_25CollectiveMainloopFwdSm90ILi2EN4cute5tupleIJNS5_1CILi1EEES8_S8_EEENS6_IJNS7_ILi64EEESA_SA_EEELi512ENS_6half_tEfNS_4arch4Sm90ELb0ELb1ELb0ELb0ELb0ELb0ELb1ELb0ELb0ELb1ELb1ELb0EEENS1_21CollectiveEpilogueFwdINS6_IJSA_NS7_ILi512EEESA_EEES9_SC_SE_Li256ELb0ELb1ELb1ELb0EEENS1_19SingleTileSchedulerILb0ELb1ELb1ELi64EEEEEEEEEvNT_6ParamsE:
	.zero		3712


//--------------------- .nv.constant0._ZN7cutlass13device_kernelIN5flash11enable_sm90INS1_16FlashAttnFwdSm90INS1_25CollectiveMainloopFwdSm90ILi2EN4cute5tupleIJNS5_1CILi1EEES8_S8_EEENS6_IJNS7_ILi64EEESA_SA_EEELi512ENS_6half_tEfNS_4arch4Sm90ELb0ELb1ELb0ELb1ELb0ELb0ELb0ELb0ELb0ELb1ELb1ELb0EEENS1_21CollectiveEpilogueFwdINS6_IJSA_NS7_ILi512EEESA_EEES9_SC_SE_Li256ELb1ELb1ELb1ELb0EEENS1_36VarlenDynamicPersistentTileSchedulerILi64ELi64ELi256ELi128ELb1ELb1ELb1ELb1ELb0ELb1EEEEEEEEEvNT_6ParamsE --------------------------
	.section	.nv.constant0._ZN7cutlass13device_kernelIN5flash11enable_sm90INS1_16FlashAttnFwdSm90INS1_25CollectiveMainloopFwdSm90ILi2EN4cute5tupleIJNS5_1CILi1EEES8_S8_EEENS6_IJNS7_ILi64EEESA_SA_EEELi512ENS_6half_tEfNS_4arch4Sm90ELb0ELb1ELb0ELb1ELb0ELb0ELb0ELb0ELb0ELb1ELb1ELb0EEENS1_21CollectiveEpilogueFwdINS6_IJSA_NS7_ILi512EEESA_EEES9_SC_SE_Li256ELb1ELb1ELb1ELb0EEENS1_36VarlenDynamicPersistentTileSchedulerILi64ELi64ELi256ELi128ELb1ELb1ELb1ELb1ELb0ELb1EEEEEEEEEvNT_6ParamsE,"a",@progbits
	.sectionflags	@""
	.align	4
.nv.constant0._ZN7cutlass13device_kernelIN5flash11enable_sm90INS1_16FlashAttnFwdSm90INS1_25CollectiveMainloopFwdSm90ILi2EN4cute5tupleIJNS5_1CILi1EEES8_S8_EEENS6_IJNS7_ILi64EEESA_SA_EEELi512ENS_6half_tEfNS_4arch4Sm90ELb0ELb1ELb0ELb1ELb0ELb0ELb0ELb0ELb0ELb1ELb1ELb0EEENS1_21CollectiveEpilogueFwdINS6_IJSA_NS7_ILi512EEESA_EEES9_SC_SE_Li256ELb1ELb1ELb1ELb0EEENS1_36VarlenDynamicPersistentTileSchedulerILi64ELi64ELi256ELi128ELb1ELb1ELb1ELb1ELb0ELb1EEEEEEEEEvNT_6ParamsE:
	.zero		3584


//--------------------- .nv.constant0._ZN7cutlass13device_kernelIN5flash11enable_sm90INS1_16FlashAttnFwdSm90INS1_25CollectiveMainloopFwdSm90ILi2EN4cute5tupleIJNS5_1CILi1EEES8_S8_EEENS6_IJNS7_ILi64EEESA_SA_EEELi512ENS_6half_tEfNS_4arch4Sm90ELb0ELb1ELb0ELb1ELb0ELb1ELb0ELb0ELb0ELb1ELb1ELb0EEENS1_21CollectiveEpilogueFwdINS6_IJSA_NS7_ILi512EEESA_EEES9_SC_SE_Li256ELb1ELb1ELb1ELb0EEENS1_36VarlenDynamicPersistentTileSchedulerILi64ELi64ELi256ELi128ELb1ELb1ELb1ELb1ELb0ELb1EEEEEEEEEvNT_6ParamsE --------------------------
	.section	.nv.constant0._ZN7cutlass13device_kernelIN5flash11enable_sm90INS1_16FlashAttnFwdSm90INS1_25CollectiveMainloopFwdSm90ILi2EN4cute5tupleIJNS5_1CILi1EEES8_S8_EEENS6_IJNS7_ILi64EEESA_SA_EEELi512ENS_6half_tEfNS_4arch4Sm90ELb0ELb1ELb0ELb1ELb0ELb1ELb0ELb0ELb0ELb1ELb1ELb0EEENS1_21CollectiveEpilogueFwdINS6_IJSA_NS7_ILi512EEESA_EEES9_SC_SE_Li256ELb1ELb1ELb1ELb0EEENS1_36VarlenDynamicPersistentTileSchedulerILi64ELi64ELi256ELi128ELb1ELb1ELb1ELb1ELb0ELb1EEEEEEEEEvNT_6ParamsE,"a",@progbits
	.sectionflags	@""
	.align	4
.nv.constant0._ZN7cutlass13device_kernelIN5flash11enable_sm90INS1_16FlashAttnFwdSm90INS1_25CollectiveMainloopFwdSm90ILi2EN4cute5tupleIJNS5_1CILi1EEES8_S8_EEENS6_IJNS7_ILi64EEESA_SA_EEELi512ENS_6half_tEfNS_4arch4Sm90ELb0ELb1ELb0ELb1ELb0ELb1ELb0ELb0ELb0ELb1ELb1ELb0EEENS1_21CollectiveEpilogueFwdINS6_IJSA_NS7_ILi512EEESA_EEES9_SC_SE_Li256ELb1ELb1ELb1ELb0EEENS1_36VarlenDynamicPersistentTileSchedulerILi64ELi64ELi256ELi128ELb1ELb1ELb1ELb1ELb0ELb1EEEEEEEEEvNT_6ParamsE:
	.zero		3584


//--------------------- .nv.constant0._ZN7cutlass13device_kernelIN5flash11enable_sm90INS1_16FlashAttnFwdSm90INS1_25CollectiveMainloopFwdSm90ILi2EN4cute5tupleIJNS5_1CILi1EEES8_S8_EEENS6_IJNS7_ILi64EEESA_SA_EEELi512ENS_6half_tEfNS_4arch4Sm90ELb0ELb1ELb0ELb1ELb0ELb0ELb1ELb0ELb0ELb1ELb1ELb0EEENS1_21CollectiveEpilogueFwdINS6_IJSA_NS7_ILi512EEESA_EEES9_SC_SE_Li256ELb1ELb1ELb1ELb0EEENS1_36VarlenDynamicPersistentTileSchedulerILi64ELi64ELi256ELi128ELb1ELb1ELb1ELb1ELb0ELb1EEEEEEEEEvNT_6ParamsE --------------------------
	.section	.nv.constant0._ZN7cutlass13device_kernelIN5flash11enable_sm90INS1_16FlashAttnFwdSm90INS1_25CollectiveMainloopFwdSm90ILi2EN4cute5tupleIJNS5_1CILi1EEES8_S8_EEENS6_IJNS7_ILi64EEESA_SA_EEELi512ENS_6half_tEfNS_4arch4Sm90ELb0ELb1ELb0ELb1ELb0ELb0ELb1ELb0ELb0ELb1ELb1ELb0EEENS1_21CollectiveEpilogueFwdINS6_IJSA_NS7_ILi512EEESA_EEES9_SC_SE_Li256ELb1ELb1ELb1ELb0EEENS1_36VarlenDynamicPersistentTileSchedulerILi64ELi64ELi256ELi128ELb1ELb1ELb1ELb1ELb0ELb1EEEEEEEEEvNT_6ParamsE,"a",@progbits
	.sectionflags	@""
	.align	4
.nv.constant0._ZN7cutlass13device_kernelIN5flash11enable_sm90INS1_16FlashAttnFwdSm90INS1_25CollectiveMainloopFwdSm90ILi2EN4cute5tupleIJNS5_1CILi1EEES8_S8_EEENS6_IJNS7_ILi64EEESA_SA_EEELi512ENS_6half_tEfNS_4arch4Sm90ELb0ELb1ELb0ELb1ELb0ELb0ELb1ELb0ELb0ELb1ELb1ELb0EEENS1_21CollectiveEpilogueFwdINS6_IJSA_NS7_ILi512EEESA_EEES9_SC_SE_Li256ELb1ELb1ELb1ELb0EEENS1_36VarlenDynamicPersistentTileSchedulerILi64ELi64ELi256ELi128ELb1ELb1ELb1ELb1ELb0ELb1EEEEEEEEEvNT_6ParamsE:
	.zero		3840


//--------------------- .nv.constant0._ZN7cutlass13device_kernelIN5flash11enable_sm90INS1_16FlashAttnFwdSm90INS1_25CollectiveMainloopFwdSm90ILi2EN4cute5tupleIJNS5_1CILi1EEES8_S8_EEENS6_IJNS7_ILi64EEESA_SA_EEELi512ENS_6half_tEfNS_4arch4Sm90ELb0ELb1ELb0ELb1ELb0ELb1ELb1ELb0ELb0ELb1ELb1ELb0EEENS1_21CollectiveEpilogueFwdINS6_IJSA_NS7_ILi512EEESA_EEES9_SC_SE_Li256ELb1ELb1ELb1ELb0EEENS1_36VarlenDynamicPersistentTileSchedulerILi64ELi64ELi256ELi128ELb1ELb1ELb1ELb1ELb0ELb1EEEEEEEEEvNT_6ParamsE --------------------------
	.section	.nv.constant0._ZN7cutlass13device_kernelIN5flash11enable_sm90INS1_16FlashAttnFwdSm90INS1_25CollectiveMainloopFwdSm90ILi2EN4cute5tupleIJNS5_1CILi1EEES8_S8_EEENS6_IJNS7_ILi64EEESA_SA_EEELi512ENS_6half_tEfNS_4arch4Sm90ELb0ELb1ELb0ELb1ELb0ELb1ELb1ELb0ELb0ELb1ELb1ELb0EEENS1_21CollectiveEpilogueFwdINS6_IJSA_NS7_ILi512EEESA_EEES9_SC_SE_Li256ELb1ELb1ELb1ELb0EEENS1_36VarlenDynamicPersistentTileSchedulerILi64ELi64ELi256ELi128ELb1ELb1ELb1ELb1ELb0ELb1EEEEEEEEEvNT_6ParamsE,"a",@progbits
	.sectionflags	@""
	.align	4
.nv.constant0._ZN7cutlass13device_kernelIN5flash11enable_sm90INS1_16FlashAttnFwdSm90INS1_25CollectiveMainloopFwdSm90ILi2EN4cute5tupleIJNS5_1CILi1EEES8_S8_EEENS6_IJNS7_ILi64EEESA_SA_EEELi512ENS_6half_tEfNS_4arch4Sm90ELb0ELb1ELb0ELb1ELb0ELb1ELb1ELb0ELb0ELb1ELb1ELb0EEENS1_21CollectiveEpilogueFwdINS6_IJSA_NS7_ILi512EEESA_EEES9_SC_SE_Li256ELb1ELb1ELb1ELb0EEENS1_36VarlenDynamicPersistentTileSchedulerILi64ELi64ELi256ELi128ELb1ELb1ELb1ELb1ELb0ELb1EEEEEEEEEvNT_6ParamsE:
	.zero		3840


//--------------------- .nv.constant0._ZN7cutlass13device_kernelIN5flash11enable_sm90INS1_16FlashAttnFwdSm90INS1_25CollectiveMainloopFwdSm90ILi2EN4cute5tupleIJNS5_1CILi1EEES8_S8_EEENS6_IJNS7_ILi64EEESA_SA_EEELi512ENS_6half_tEfNS_4arch4Sm90ELb1ELb0ELb0ELb0ELb0ELb0ELb0ELb0ELb0ELb1ELb1ELb0EEENS1_21CollectiveEpilogueFwdINS6_IJSA_NS7_ILi512EEESA_EEES9_SC_SE_Li256ELb0ELb1ELb1ELb0EEENS1_19SingleTileSchedulerILb0ELb1ELb1ELi64EEEEEEEEEvNT_6ParamsE --------------------------
	.section	.nv.constant0._ZN7cutlass13device_kernelIN5flash11enable_sm90INS1_16FlashAttnFwdSm90INS1_25CollectiveMainloopFwdSm90ILi2EN4cute5tupleIJNS5_1CILi1EEES8_S8_EEENS6_IJNS7_ILi64EEESA_SA_EEELi512ENS_6half_tEfNS_4arch4Sm90ELb1ELb0ELb0ELb0ELb0ELb0ELb0ELb0ELb0ELb1ELb1ELb0EEENS1_21CollectiveEpilogueFwdINS6_IJSA_NS7_ILi512EEESA_EEES9_SC_SE_Li256ELb0ELb1ELb1ELb0EEENS1_19SingleTileSchedulerILb0ELb1ELb1ELi64EEEEEEEEEvNT_6ParamsE,"a",@progbits
	.sectionflags	@""
	.align	4
.nv.constant0._ZN7cutlass13device_kernelIN5flash11enable_sm90INS1_16FlashAttnFwdSm90INS1_25CollectiveMainloopFwdSm90ILi2EN4cute5tupleIJNS5_1CILi1EEES8_S8_EEENS6_IJNS7_ILi64EEESA_SA_EEELi512ENS_6half_tEfNS_4arch4Sm90ELb1ELb0ELb0ELb0ELb0ELb0ELb0ELb0ELb0ELb1ELb1ELb0EEENS1_21CollectiveEpilogueFwdINS6_IJSA_NS7_ILi512EEESA_EEES9_SC_SE_Li256ELb0ELb1ELb1ELb0EEENS1_19SingleTileSchedulerILb0ELb1ELb1ELi64EEEEEEEEEvNT_6ParamsE:
	.zero		3456


//--------------------- .nv.constant0._ZN7cutlass13device_kernelIN5flash11enable_sm90INS1_16FlashAttnFwdSm90INS1_25CollectiveMainloopFwdSm90ILi2EN4cute5tupleIJNS5_1CILi1EEES8_S8_EEENS6_IJNS7_ILi64EEESA_SA_EEELi512ENS_6half_tEfNS_4arch4Sm90ELb1ELb0ELb0ELb0ELb0ELb0ELb1ELb0ELb0ELb1ELb1ELb0EEENS1_21CollectiveEpilogueFwdINS6_IJSA_NS7_ILi512EEESA_EEES9_SC_SE_Li256ELb0ELb1ELb1ELb0EEENS1_19SingleTileSchedulerILb0ELb1ELb1ELi64EEEEEEEEEvNT_6ParamsE --------------------------
	.section	.nv.constant0._ZN7cutlass13device_kernelIN5flash11enable_sm90INS1_16FlashAttnFwdSm90INS1_25CollectiveMainloopFwdSm90ILi2EN4cute5tupleIJNS5_1CILi1EEES8_S8_EEENS6_IJNS7_ILi64EEESA_SA_EEELi512ENS_6half_tEfNS_4arch4Sm90ELb1ELb0ELb0ELb0ELb0ELb0ELb1ELb0ELb0ELb1ELb1ELb0EEENS1_21CollectiveEpilogueFwdINS6_IJSA_NS7_ILi512EEESA_EEES9_SC_SE_Li256ELb0ELb1ELb1ELb0EEENS1_19SingleTileSchedulerILb0ELb1ELb1ELi64EEEEEEEEEvNT_6ParamsE,"a",@progbits
	.sectionflags	@""
	.align	4
.nv.constant0._ZN7cutlass13device_kernelIN5flash11enable_sm90INS1_16FlashAttnFwdSm90INS1_25CollectiveMainloopFwdSm90ILi2EN4cute5tupleIJNS5_1CILi1EEES8_S8_EEENS6_IJNS7_ILi64EEESA_SA_EEELi512ENS_6half_tEfNS_4arch4Sm90ELb1ELb0ELb0ELb0ELb0ELb0ELb1ELb0ELb0ELb1ELb1ELb0EEENS1_21CollectiveEpilogueFwdINS6_IJSA_NS7_ILi512EEESA_EEES9_SC_SE_Li256ELb0ELb1ELb1ELb0EEENS1_19SingleTileSchedulerILb0ELb1ELb1ELi64EEEEEEEEEvNT_6ParamsE:
	.zero		3712


//--------------------- .nv.constant0._ZN7cutlass13device_kernelIN5flash11enable_sm90INS1_16FlashAttnFwdSm90INS1_25CollectiveMainloopFwdSm90ILi2EN4cute5tupleIJNS5_1CILi1EEES8_S8_EEENS6_IJNS7_ILi64EEESA_SA_EEELi512ENS_6half_tEfNS_4arch4Sm90ELb1ELb0ELb0ELb1ELb0ELb0ELb0ELb0ELb0ELb1ELb1ELb0EEENS1_21CollectiveEpilogueFwdINS6_IJSA_NS7_ILi512EEESA_EEES9_SC_SE_Li256ELb1ELb1ELb1ELb0EEENS1_36VarlenDynamicPersistentTileSchedulerILi64ELi64ELi256ELi128ELb1ELb1ELb1ELb1ELb1ELb1EEEEEEEEEvNT_6ParamsE --------------------------
	.section	.nv.constant0._ZN7cutlass13device_kernelIN5flash11enable_sm90INS1_16FlashAttnFwdSm90INS1_25CollectiveMainloopFwdSm90ILi2EN4cute5tupleIJNS5_1CILi1EEES8_S8_EEENS6_IJNS7_ILi64EEESA_SA_EEELi512ENS_6half_tEfNS_4arch4Sm90ELb1ELb0ELb0ELb1ELb0ELb0ELb0ELb0ELb0ELb1ELb1ELb0EEENS1_21CollectiveEpilogueFwdINS6_IJSA_NS7_ILi512EEESA_EEES9_SC_SE_Li256ELb1ELb1ELb1ELb0EEENS1_36VarlenDynamicPersistentTileSchedulerILi64ELi64ELi256ELi128ELb1ELb1ELb1ELb1ELb1ELb1EEEEEEEEEvNT_6ParamsE,"a",@progbits
	.sectionflags	@""
	.align	4
.nv.constant0._ZN7cutlass13device_kernelIN5flash11enable_sm90INS1_16FlashAttnFwdSm90INS1_25CollectiveMainloopFwdSm90ILi2EN4cute5tupleIJNS5_1CILi1EEES8_S8_EEENS6_IJNS7_ILi64EEESA_SA_EEELi512ENS_6half_tEfNS_4arch4Sm90ELb1ELb0ELb0ELb1ELb0ELb0ELb0ELb0ELb0ELb1ELb1ELb0EEENS1_21CollectiveEpilogueFwdINS6_IJSA_NS7_ILi512EEESA_EEES9_SC_SE_Li256ELb1ELb1ELb1ELb0EEENS1_36VarlenDynamicPersistentTileSchedulerILi64ELi64ELi256ELi128ELb1ELb1ELb1ELb1ELb1ELb1EEEEEEEEEvNT_6ParamsE:
	.zero		3584


//--------------------- .nv.constant0._ZN7cutlass13device_kernelIN5flash11enable_sm90INS1_16FlashAttnFwdSm90INS1_25CollectiveMainloopFwdSm90ILi2EN4cute5tupleIJNS5_1CILi1EEES8_S8_EEENS6_IJNS7_ILi64EEESA_SA_EEELi512ENS_6half_tEfNS_4arch4Sm90ELb1ELb0ELb0ELb1ELb0ELb1ELb0ELb0ELb0ELb1ELb1ELb0EEENS1_21CollectiveEpilogueFwdINS6_IJSA_NS7_ILi512EEESA_EEES9_SC_SE_Li256ELb1ELb1ELb1ELb0EEENS1_36VarlenDynamicPersistentTileSchedulerILi64ELi64ELi256ELi128ELb1ELb1ELb1ELb1ELb1ELb1EEEEEEEEEvNT_6ParamsE --------------------------
	.section	.nv.constant0._ZN7cutlass13device_kernelIN5flash11enable_sm90INS1_16FlashAttnFwdSm90INS1_25CollectiveMainloopFwdSm90ILi2EN4cute5tupleIJNS5_1CILi1EEES8_S8_EEENS6_IJNS7_ILi64EEESA_SA_EEELi512ENS_6half_tEfNS_4arch4Sm90ELb1ELb0ELb0ELb1ELb0ELb1ELb0ELb0ELb0ELb1ELb1ELb0EEENS1_21CollectiveEpilogueFwdINS6_IJSA_NS7_ILi512EEESA_EEES9_SC_SE_Li256ELb1ELb1ELb1ELb0EEENS1_36VarlenDynamicPersistentTileSchedulerILi64ELi64ELi256ELi128ELb1ELb1ELb1ELb1ELb1ELb1EEEEEEEEEvNT_6ParamsE,"a",@progbits
	.sectionflags	@""
	.align	4
.nv.constant0._ZN7cutlass13device_kernelIN5flash11enable_sm90INS1_16FlashAttnFwdSm90INS1_25CollectiveMainloopFwdSm90ILi2EN4cute5tupleIJNS5_1CILi1EEES8_S8_EEENS6_IJNS7_ILi64EEESA_SA_EEELi512ENS_6half_tEfNS_4arch4Sm90ELb1ELb0ELb0ELb1ELb0ELb1ELb0ELb0ELb0ELb1ELb1ELb0EEENS1_21CollectiveEpilogueFwdINS6_IJSA_NS7_ILi512EEESA_EEES9_SC_SE_Li256ELb1ELb1ELb1ELb0EEENS1_36VarlenDynamicPersistentTileSchedulerILi64ELi64ELi256ELi128ELb1ELb1ELb1ELb1ELb1ELb1EEEEEEEEEvNT_6ParamsE:
	.zero		3584


//--------------------- .nv.constant0._ZN7cutlass13device_kernelIN5flash11enable_sm90INS1_16FlashAttnFwdSm90INS1_25CollectiveMainloopFwdSm90ILi2EN4cute5tupleIJNS5_1CILi1EEES8_S8_EEENS6_IJNS7_ILi64EEESA_SA_EEELi512ENS_6half_tEfNS_4arch4Sm90ELb1ELb0ELb0ELb1ELb0ELb0ELb1ELb0ELb0ELb1ELb1ELb0EEENS1_21CollectiveEpilogueFwdINS6_IJSA_NS7_ILi512EEESA_EEES9_SC_SE_Li256ELb1ELb1ELb1ELb0EEENS1_36VarlenDynamicPersistentTileSchedulerILi64ELi64ELi256ELi128ELb1ELb1ELb1ELb1ELb1ELb1EEEEEEEEEvNT_6ParamsE --------------------------
	.section	.nv.constant0._ZN7cutlass13device_kernelIN5flash11enable_sm90INS1_16FlashAttnFwdSm90INS1_25CollectiveMainloopFwdSm90ILi2EN4cute5tupleIJNS5_1CILi1EEES8_S8_EEENS6_IJNS7_ILi64EEESA_SA_EEELi512ENS_6half_tEfNS_4arch4Sm90ELb1ELb0ELb0ELb1ELb0ELb0ELb1ELb0ELb0ELb1ELb1ELb0EEENS1_21CollectiveEpilogueFwdINS6_IJSA_NS7_ILi512EEESA_EEES9_SC_SE_Li256ELb1ELb1ELb1ELb0EEENS1_36VarlenDynamicPersistentTileSchedulerILi64ELi64ELi256ELi128ELb1ELb1ELb1ELb1ELb1ELb1EEEEEEEEEvNT_6ParamsE,"a",@progbits
	.sectionflags	@""
	.align	4
.nv.constant0._ZN7cutlass13device_kernelIN5flash11enable_sm90INS1_16FlashAttnFwdSm90INS1_25CollectiveMainloopFwdSm90ILi2EN4cute5tupleIJNS5_1CILi1EEES8_S8_EEENS6_IJNS7_ILi64EEESA_SA_EEELi512ENS_6half_tEfNS_4arch4Sm90ELb1ELb0ELb0ELb1ELb0ELb0ELb1ELb0ELb0ELb1ELb1ELb0EEENS1_21CollectiveEpilogueFwdINS6_IJSA_NS7_ILi512EEESA_EEES9_SC_SE_Li256ELb1ELb1ELb1ELb0EEENS1_36VarlenDynamicPersistentTileSchedulerILi64ELi64ELi256ELi128ELb1ELb1ELb1ELb1ELb1ELb1EEEEEEEEEvNT_6ParamsE:
	.zero		3840


//--------------------- .nv.constant0._ZN7cutlass13device_kernelIN5flash11enable_sm90INS1_16FlashAttnFwdSm90INS1_25CollectiveMainloopFwdSm90ILi2EN4cute5tupleIJNS5_1CILi1EEES8_S8_EEENS6_IJNS7_ILi64EEESA_SA_EEELi512ENS_6half_tEfNS_4arch4Sm90ELb1ELb0ELb0ELb1ELb0ELb1ELb1ELb0ELb0ELb1ELb1ELb0EEENS1_21CollectiveEpilogueFwdINS6_IJSA_NS7_ILi512EEESA_EEES9_SC_SE_Li256ELb1ELb1ELb1ELb0EEENS1_36VarlenDynamicPersistentTileSchedulerILi64ELi64ELi256ELi128ELb1ELb1ELb1ELb1ELb1ELb1EEEEEEEEEvNT_6ParamsE --------------------------
	.section	.nv.constant0._ZN7cutlass13device_kernelIN5flash11enable_sm90INS1_16FlashAttnFwdSm90INS1_25CollectiveMainloopFwdSm90ILi2EN4cute5tupleIJNS5_1CILi1EEES8_S8_EEENS6_IJNS7_ILi64EEESA_SA_EEELi512ENS_6half_tEfNS_4arch4Sm90ELb1ELb0ELb0ELb1ELb0ELb1ELb1ELb0ELb0ELb1ELb1ELb0EEENS1_21CollectiveEpilogueFwdINS6_IJSA_NS7_ILi512EEESA_EEES9_SC_SE_Li256ELb1ELb1ELb1ELb0EEENS1_36VarlenDynamicPersistentTileSchedulerILi64ELi64ELi256ELi128ELb1ELb1ELb1ELb1ELb1ELb1EEEEEEEEEvNT_6ParamsE,"a",@progbits
	.sectionflags	@""
	.align	4
.nv.constant0._ZN7cutlass13device_kernelIN5flash11enable_sm90INS1_16FlashAttnFwdSm90INS1_25CollectiveMainloopFwdSm90ILi2EN4cute5tupleIJNS5_1CILi1EEES8_S8_EEENS6_IJNS7_ILi64EEESA_SA_EEELi512ENS_6half_tEfNS_4arch4Sm90ELb1ELb0ELb0ELb1ELb0ELb1ELb1ELb0ELb0ELb1ELb1ELb0EEENS1_21CollectiveEpilogueFwdINS6_IJSA_NS7_ILi512EEESA_EEES9_SC_SE_Li256ELb1ELb1ELb1ELb0EEENS1_36VarlenDynamicPersistentTileSchedulerILi64ELi64ELi256ELi128ELb1ELb1ELb1ELb1ELb1ELb1EEEEEEEEEvNT_6ParamsE:
	.zero		3840


//--------------------- SYMBOLS --------------------------

	.type		.nv.reservedSmem.offset0,@object
	.size		.nv.reservedSmem.offset0,0x4
